	.target	sm_90a

	.elftype	@"ET_EXEC"


//--------------------- .note.nv.tkinfo           --------------------------
	.section	.note.nv.tkinfo,"",@"SHT_NOTE"
	.sectionflags	@"SHF_NOTE_NV_TKINFO"
	.tkinfo
        /*0018*/ 	.word	0x00000002
        /*0030*/ 	.string	""
        /*0030*/ 	.string	"ptxas"
        /*0030*/ 	.string	"Cuda compilation tools, release 13.0, V13.0.88"
        /*0030*/ 	.string	"Build cuda_13.0.r13.0/compiler.36424714_0"
        /*0030*/ 	.string	"-arch sm_90a -m 64 "



//--------------------- .note.nv.cuinfo           --------------------------
	.section	.note.nv.cuinfo,"",@"SHT_NOTE"
	.sectionflags	@"SHF_NOTE_NV_CUINFO"
        /*0018*/ 	.short	0x0002
        /*001a*/ 	.short	0x005a
        /*001c*/ 	.short	0x0082
	.zero		2


//--------------------- .nv.info                  --------------------------
	.section	.nv.info,"",@"SHT_CUDA_INFO"
	.align	4


	//----- nvinfo : EIATTR_REGCOUNT
	.align		4
        /*0000*/ 	.byte	0x04, 0x2f
        /*0002*/ 	.short	(.L_12 - .L_11)
	.align		4
.L_11:
        /*0004*/ 	.word	index@(_ZN7cutlass13device_kernelINS_4gemm6kernel13GemmUniversalIN4cute5tupleIJiiiiEEENS1_10collective13CollectiveMmaINS1_37MainloopSm90TmaGmmaWarpSpecializedFP8ILi5ENS5_IJNS4_1CILi1EEENSA_ILi2EEESB_EEENS1_35KernelTmaWarpSpecializedCooperativeEEENS5_IJNSA_ILi128EEENSA_ILi64EEESG_EEENS_12float_e4m3_tENS5_IJlSB_lEEESJ_SK_NS4_8TiledMMAINS4_8MMA_AtomIJNS4_4SM904GMMA30MMA_64x64x32_F32E4M3E4M3_SS_TNILNSO_7ScaleInE1ELSQ_1EEEEEENS4_6LayoutINS5_IJSC_SB_SB_EEENS5_IJSB_NSA_ILi0EEESV_EEEEENS5_IJNS4_10UnderscoreESY_SY_EEEEENS4_23SM90_TMA_LOAD_MULTICASTENS4_14ComposedLayoutINS4_7SwizzleILi3ELi4ELi3EEENS4_18smem_ptr_flag_bitsILi8EEENST_INS5_IJNSA_ILi8EEESG_EEENS5_IJSG_SB_EEEEEEEvNS4_8identityENS4_13SM90_TMA_LOADES1B_vS1C_EENS_8epilogue10collective6detail29Sm90TmaWarpSpecializedAdapterINS1G_15DefaultEpilogueISJ_SK_SK_NS1F_6thread17LinearCombinationISJ_Li1EffLNS1K_9ScaleType4KindE0ELNS_15FloatRoundStyleE2ESJ_EENS1_15EpilogueDefaultEEEEEvvEEEEvNT_6ParamsE)
        /*0008*/ 	.word	0x000000a8


	//----- nvinfo : EIATTR_FRAME_SIZE
	.align		4
.L_12:
        /*000c*/ 	.byte	0x04, 0x11
        /*000e*/ 	.short	(.L_14 - .L_13)
	.align		4
.L_13:
        /*0010*/ 	.word	index@(_ZN7cutlass13device_kernelINS_4gemm6kernel13GemmUniversalIN4cute5tupleIJiiiiEEENS1_10collective13CollectiveMmaINS1_37MainloopSm90TmaGmmaWarpSpecializedFP8ILi5ENS5_IJNS4_1CILi1EEENSA_ILi2EEESB_EEENS1_35KernelTmaWarpSpecializedCooperativeEEENS5_IJNSA_ILi128EEENSA_ILi64EEESG_EEENS_12float_e4m3_tENS5_IJlSB_lEEESJ_SK_NS4_8TiledMMAINS4_8MMA_AtomIJNS4_4SM904GMMA30MMA_64x64x32_F32E4M3E4M3_SS_TNILNSO_7ScaleInE1ELSQ_1EEEEEENS4_6LayoutINS5_IJSC_SB_SB_EEENS5_IJSB_NSA_ILi0EEESV_EEEEENS5_IJNS4_10UnderscoreESY_SY_EEEEENS4_23SM90_TMA_LOAD_MULTICASTENS4_14ComposedLayoutINS4_7SwizzleILi3ELi4ELi3EEENS4_18smem_ptr_flag_bitsILi8EEENST_INS5_IJNSA_ILi8EEESG_EEENS5_IJSG_SB_EEEEEEEvNS4_8identityENS4_13SM90_TMA_LOADES1B_vS1C_EENS_8epilogue10collective6detail29Sm90TmaWarpSpecializedAdapterINS1G_15DefaultEpilogueISJ_SK_SK_NS1F_6thread17LinearCombinationISJ_Li1EffLNS1K_9ScaleType4KindE0ELNS_15FloatRoundStyleE2ESJ_EENS1_15EpilogueDefaultEEEEEvvEEEEvNT_6ParamsE)
        /*0014*/ 	.word	0x00000000


	//----- nvinfo : EIATTR_MIN_STACK_SIZE
	.align		4
.L_14:
        /*0018*/ 	.byte	0x04, 0x12
        /*001a*/ 	.short	(.L_16 - .L_15)
	.align		4
.L_15:
        /*001c*/ 	.word	index@(_ZN7cutlass13device_kernelINS_4gemm6kernel13GemmUniversalIN4cute5tupleIJiiiiEEENS1_10collective13CollectiveMmaINS1_37MainloopSm90TmaGmmaWarpSpecializedFP8ILi5ENS5_IJNS4_1CILi1EEENSA_ILi2EEESB_EEENS1_35KernelTmaWarpSpecializedCooperativeEEENS5_IJNSA_ILi128EEENSA_ILi64EEESG_EEENS_12float_e4m3_tENS5_IJlSB_lEEESJ_SK_NS4_8TiledMMAINS4_8MMA_AtomIJNS4_4SM904GMMA30MMA_64x64x32_F32E4M3E4M3_SS_TNILNSO_7ScaleInE1ELSQ_1EEEEEENS4_6LayoutINS5_IJSC_SB_SB_EEENS5_IJSB_NSA_ILi0EEESV_EEEEENS5_IJNS4_10UnderscoreESY_SY_EEEEENS4_23SM90_TMA_LOAD_MULTICASTENS4_14ComposedLayoutINS4_7SwizzleILi3ELi4ELi3EEENS4_18smem_ptr_flag_bitsILi8EEENST_INS5_IJNSA_ILi8EEESG_EEENS5_IJSG_SB_EEEEEEEvNS4_8identityENS4_13SM90_TMA_LOADES1B_vS1C_EENS_8epilogue10collective6detail29Sm90TmaWarpSpecializedAdapterINS1G_15DefaultEpilogueISJ_SK_SK_NS1F_6thread17LinearCombinationISJ_Li1EffLNS1K_9ScaleType4KindE0ELNS_15FloatRoundStyleE2ESJ_EENS1_15EpilogueDefaultEEEEEvvEEEEvNT_6ParamsE)
        /*0020*/ 	.word	0x00000000
.L_16:


//--------------------- .nv.compat                --------------------------
	.section	.nv.compat,"",@"SHT_CUDA_COMPAT_INFO"
	.align	4
        /*0000*/ 	.byte	0x02, 0x09, 0x01, 0x00, 0x02, 0x02, 0x04, 0x00, 0x02, 0x05, 0x05, 0x00, 0x03, 0x07, 0x01, 0x01
        /*0010*/ 	.byte	0x02, 0x03, 0x01, 0x00, 0x02, 0x06, 0x01, 0x00, 0x04, 0x0b, 0x08, 0x00, 0x00, 0x00, 0x00, 0x00
        /*0020*/ 	.byte	0x00, 0x00, 0x00, 0x00


//--------------------- .nv.info._ZN7cutlass13device_kernelINS_4gemm6kernel13GemmUniversalIN4cute5tupleIJiiiiEEENS1_10collective13CollectiveMmaINS1_37MainloopSm90TmaGmmaWarpSpecializedFP8ILi5ENS5_IJNS4_1CILi1EEENSA_ILi2EEESB_EEENS1_35KernelTmaWarpSpecializedCooperativeEEENS5_IJNSA_ILi128EEENSA_ILi64EEESG_EEENS_12float_e4m3_tENS5_IJlSB_lEEESJ_SK_NS4_8TiledMMAINS4_8MMA_AtomIJNS4_4SM904GMMA30MMA_64x64x32_F32E4M3E4M3_SS_TNILNSO_7ScaleInE1ELSQ_1EEEEEENS4_6LayoutINS5_IJSC_SB_SB_EEENS5_IJSB_NSA_ILi0EEESV_EEEEENS5_IJNS4_10UnderscoreESY_SY_EEEEENS4_23SM90_TMA_LOAD_MULTICASTENS4_14ComposedLayoutINS4_7SwizzleILi3ELi4ELi3EEENS4_18smem_ptr_flag_bitsILi8EEENST_INS5_IJNSA_ILi8EEESG_EEENS5_IJSG_SB_EEEEEEEvNS4_8identityENS4_13SM90_TMA_LOADES1B_vS1C_EENS_8epilogue10collective6detail29Sm90TmaWarpSpecializedAdapterINS1G_15DefaultEpilogueISJ_SK_SK_NS1F_6thread17LinearCombinationISJ_Li1EffLNS1K_9ScaleType4KindE0ELNS_15FloatRoundStyleE2ESJ_EENS1_15EpilogueDefaultEEEEEvvEEEEvNT_6ParamsE --------------------------
	.section	.nv.info._ZN7cutlass13device_kernelINS_4gemm6kernel13GemmUniversalIN4cute5tupleIJiiiiEEENS1_10collective13CollectiveMmaINS1_37MainloopSm90TmaGmmaWarpSpecializedFP8ILi5ENS5_IJNS4_1CILi1EEENSA_ILi2EEESB_EEENS1_35KernelTmaWarpSpecializedCooperativeEEENS5_IJNSA_ILi128EEENSA_ILi64EEESG_EEENS_12float_e4m3_tENS5_IJlSB_lEEESJ_SK_NS4_8TiledMMAINS4_8MMA_AtomIJNS4_4SM904GMMA30MMA_64x64x32_F32E4M3E4M3_SS_TNILNSO_7ScaleInE1ELSQ_1EEEEEENS4_6LayoutINS5_IJSC_SB_SB_EEENS5_IJSB_NSA_ILi0EEESV_EEEEENS5_IJNS4_10UnderscoreESY_SY_EEEEENS4_23SM90_TMA_LOAD_MULTICASTENS4_14ComposedLayoutINS4_7SwizzleILi3ELi4ELi3EEENS4_18smem_ptr_flag_bitsILi8EEENST_INS5_IJNSA_ILi8EEESG_EEENS5_IJSG_SB_EEEEEEEvNS4_8identityENS4_13SM90_TMA_LOADES1B_vS1C_EENS_8epilogue10collective6detail29Sm90TmaWarpSpecializedAdapterINS1G_15DefaultEpilogueISJ_SK_SK_NS1F_6thread17LinearCombinationISJ_Li1EffLNS1K_9ScaleType4KindE0ELNS_15FloatRoundStyleE2ESJ_EENS1_15EpilogueDefaultEEEEEvvEEEEvNT_6ParamsE,"",@"SHT_CUDA_INFO"
	.sectionflags	@""
	.align	4


	//----- nvinfo : EIATTR_CUDA_API_VERSION
	.align		4
        /*0000*/ 	.byte	0x04, 0x37
        /*0002*/ 	.short	(.L_18 - .L_17)
.L_17:
        /*0004*/ 	.word	0x00000082


	//----- nvinfo : EIATTR_KPARAM_INFO
	.align		4
.L_18:
        /*0008*/ 	.byte	0x04, 0x17
        /*000a*/ 	.short	(.L_20 - .L_19)
.L_19:
        /*000c*/ 	.word	0x00000000
        /*0010*/ 	.short	0x0000
        /*0012*/ 	.short	0x0070
        /*0014*/ 	.byte	0x00, 0xf0, 0x01, 0x10


	//----- nvinfo : EIATTR_SPARSE_MMA_MASK
	.align		4
.L_20:
        /*0018*/ 	.byte	0x03, 0x50
        /*001a*/ 	.short	0x0000


	//----- nvinfo : EIATTR_MAXREG_COUNT
	.align		4
        /*001c*/ 	.byte	0x03, 0x1b
        /*001e*/ 	.short	0x00a8


	//----- nvinfo : EIATTR_NUM_BARRIERS
	.align		4
        /*0020*/ 	.byte	0x02, 0x4c
        /*0022*/ 	.byte	0x01
	.zero		1


	//----- nvinfo : EIATTR_MERCURY_ISA_VERSION
	.align		4
        /*0024*/ 	.byte	0x03, 0x5f
        /*0026*/ 	.short	0x0101


	//----- nvinfo : EIATTR_INT_WARP_WIDE_INSTR_OFFSETS
	.align		4
        /*0028*/ 	.byte	0x04, 0x31
        /*002a*/ 	.short	(.L_22 - .L_21)


	//   ....[0]....
.L_21:
        /*002c*/ 	.word	0x00000460


	//   ....[1]....
        /*0030*/ 	.word	0x00000480


	//   ....[2]....
        /*0034*/ 	.word	0x00000660


	//----- nvinfo : EIATTR_COOP_GROUP_MASK_REGIDS
	.align		4
.L_22:
        /*0038*/ 	.byte	0x04, 0x29
        /*003a*/ 	.short	(.L_24 - .L_23)


	//   ....[0]....
.L_23:
        /*003c*/ 	.word	0xffffffff


	//   ....[1]....
        /*0040*/ 	.word	0xffffffff


	//   ....[2]....
        /*0044*/ 	.word	0xffffffff


	//   ....[3]....
        /*0048*/ 	.word	0xffffffff


	//   ....[4]....
        /*004c*/ 	.word	0xffffffff


	//   ....[5]....
        /*0050*/ 	.word	0xffffffff


	//----- nvinfo : EIATTR_COOP_GROUP_INSTR_OFFSETS
	.align		4
.L_24:
        /*0054*/ 	.byte	0x04, 0x28
        /*0056*/ 	.short	(.L_26 - .L_25)


	//   ....[0]....
.L_25:
        /*0058*/ 	.word	0x00000060


	//   ....[1]....
        /*005c*/ 	.word	0x00000070


	//   ....[2]....
        /*0060*/ 	.word	0x00000130


	//   ....[3]....
        /*0064*/ 	.word	0x000002e0


	//   ....[4]....
        /*0068*/ 	.word	0x00000790


	//   ....[5]....
        /*006c*/ 	.word	0x00001200


	//----- nvinfo : EIATTR_REG_RECONFIG
	.align		4
.L_26:
        /*0070*/ 	.byte	0x01, 0x54
	.zero		2


	//----- nvinfo : EIATTR_MBARRIER_INSTR_OFFSETS
	.align		4
        /*0074*/ 	.byte	0x04, 0x39
        /*0076*/ 	.short	(.L_28 - .L_27)


	//   ....[0]....
.L_27:
        /*0078*/ 	.word	0x00000230
        /*007c*/ 	.word	0x000000ff
        /*0080*/ 	.word	0x00000000
        /*0084*/ 	.short	0x0100
        /*0086*/ 	.byte	0x08
	.zero		1


	//   ....[1]....
        /*0088*/ 	.word	0x00000240
        /*008c*/ 	.word	0x000000ff
        /*0090*/ 	.word	0x00000028
        /*0094*/ 	.short	0x0100
        /*0096*/ 	.byte	0x08
	.zero		1


	//   ....[2]....
        /*0098*/ 	.word	0x00000250
        /*009c*/ 	.word	0x000000ff
        /*00a0*/ 	.word	0x00000008
        /*00a4*/ 	.short	0x0100
        /*00a6*/ 	.byte	0x08
	.zero		1


	//   ....[3]....
        /*00a8*/ 	.word	0x00000260
        /*00ac*/ 	.word	0x000000ff
        /*00b0*/ 	.word	0x00000030
        /*00b4*/ 	.short	0x0100
        /*00b6*/ 	.byte	0x08
	.zero		1


	//   ....[4]....
        /*00b8*/ 	.word	0x00000270
        /*00bc*/ 	.word	0x000000ff
        /*00c0*/ 	.word	0x00000010
        /*00c4*/ 	.short	0x0100
        /*00c6*/ 	.byte	0x08
	.zero		1


	//   ....[5]....
        /*00c8*/ 	.word	0x00000280
        /*00cc*/ 	.word	0x000000ff
        /*00d0*/ 	.word	0x00000038
        /*00d4*/ 	.short	0x0100
        /*00d6*/ 	.byte	0x08
	.zero		1


	//   ....[6]....
        /*00d8*/ 	.word	0x00000290
        /*00dc*/ 	.word	0x000000ff
        /*00e0*/ 	.word	0x00000018
        /*00e4*/ 	.short	0x0100
        /*00e6*/ 	.byte	0x08
	.zero		1


	//   ....[7]....
        /*00e8*/ 	.word	0x000002a0
        /*00ec*/ 	.word	0x000000ff
        /*00f0*/ 	.word	0x00000040
        /*00f4*/ 	.short	0x0100
        /*00f6*/ 	.byte	0x08
	.zero		1


	//   ....[8]....
        /*00f8*/ 	.word	0x000002b0
        /*00fc*/ 	.word	0x000000ff
        /*0100*/ 	.word	0x00000020
        /*0104*/ 	.short	0x0100
        /*0106*/ 	.byte	0x08
	.zero		1


	//   ....[9]....
        /*0108*/ 	.word	0x000002c0
        /*010c*/ 	.word	0x000000ff
        /*0110*/ 	.word	0x00000048
        /*0114*/ 	.short	0x0100
        /*0116*/ 	.byte	0x08
	.zero		1


	//   ....[10]....
        /*0118*/ 	.word	0x000006e0
        /*011c*/ 	.word	0x000000ff
        /*0120*/ 	.word	0x00000060
        /*0124*/ 	.short	0x0100
        /*0126*/ 	.byte	0x06
	.zero		1


	//   ....[11]....
        /*0128*/ 	.word	0x00000740
        /*012c*/ 	.word	0x000000ff
        /*0130*/ 	.word	0x00000068
        /*0134*/ 	.short	0x0100
        /*0136*/ 	.byte	0x06
	.zero		1


	//   ....[12]....
        /*0138*/ 	.word	0x00001530
        /*013c*/ 	.word	0x000000ff
        /*0140*/ 	.word	0x00000000
        /*0144*/ 	.short	0x010a
        /*0146*/ 	.byte	0x06
	.zero		1


	//   ....[13]....
        /*0148*/ 	.word	0x00001570
        /*014c*/ 	.word	0x000000ff
        /*0150*/ 	.word	0x00000000
        /*0154*/ 	.short	0x010a
        /*0156*/ 	.byte	0x06
	.zero		1


	//   ....[14]....
        /*0158*/ 	.word	0x00001c60
        /*015c*/ 	.word	0x000000ff
        /*0160*/ 	.word	0x00000000
        /*0164*/ 	.short	0x010a
        /*0166*/ 	.byte	0x0c
	.zero		1


	//   ....[15]....
        /*0168*/ 	.word	0x00001ca0
        /*016c*/ 	.word	0x000000ff
        /*0170*/ 	.word	0x00000000
        /*0174*/ 	.short	0x010a
        /*0176*/ 	.byte	0x0c
	.zero		1


	//   ....[16]....
        /*0178*/ 	.word	0x00002190
        /*017c*/ 	.word	0x0000000d
        /*0180*/ 	.word	0x00000000
        /*0184*/ 	.short	0x0101
        /*0186*/ 	.byte	0x3f
	.zero		1


	//   ....[17]....
        /*0188*/ 	.word	0x00002610
        /*018c*/ 	.word	0x00000008
        /*0190*/ 	.word	0x00000000
        /*0194*/ 	.short	0x0101
        /*0196*/ 	.byte	0x3f
	.zero		1


	//   ....[18]....
        /*0198*/ 	.word	0x00005ec0
        /*019c*/ 	.word	0x00000012
        /*01a0*/ 	.word	0x00000028
        /*01a4*/ 	.short	0x010a
        /*01a6*/ 	.byte	0x3f
	.zero		1


	//   ....[19]....
        /*01a8*/ 	.word	0x00006250
        /*01ac*/ 	.word	0x00000008
        /*01b0*/ 	.word	0x00000068
        /*01b4*/ 	.short	0x0101
        /*01b6*/ 	.byte	0x3f
	.zero		1


	//   ....[20]....
        /*01b8*/ 	.word	0x00006960
        /*01bc*/ 	.word	0x00000007
        /*01c0*/ 	.word	0x00000000
        /*01c4*/ 	.short	0x010a
        /*01c6*/ 	.byte	0x3f
	.zero		1


	//   ....[21]....
        /*01c8*/ 	.word	0x000069e0
        /*01cc*/ 	.word	0x00000008
        /*01d0*/ 	.word	0x00000000
        /*01d4*/ 	.short	0x010a
        /*01d6*/ 	.byte	0x3f
	.zero		1


	//   ....[22]....
        /*01d8*/ 	.word	0x00006a70
        /*01dc*/ 	.word	0x00000009
        /*01e0*/ 	.word	0x00000000
        /*01e4*/ 	.short	0x010a
        /*01e6*/ 	.byte	0x3f
	.zero		1


	//   ....[23]....
        /*01e8*/ 	.word	0x00006b00
        /*01ec*/ 	.word	0x00000006
        /*01f0*/ 	.word	0x00000000
        /*01f4*/ 	.short	0x010a
        /*01f6*/ 	.byte	0x3f
	.zero		1


	//   ....[24]....
        /*01f8*/ 	.word	0x00006b90
        /*01fc*/ 	.word	0x00000003
        /*0200*/ 	.word	0x00000000
        /*0204*/ 	.short	0x010a
        /*0206*/ 	.byte	0x3f
	.zero		1


	//   ....[25]....
        /*0208*/ 	.word	0x00006c00
        /*020c*/ 	.word	0x00000009
        /*0210*/ 	.word	0x00000000
        /*0214*/ 	.short	0x010a
        /*0216*/ 	.byte	0x3f
	.zero		1


	//   ....[26]....
        /*0218*/ 	.word	0x00006c60
        /*021c*/ 	.word	0x0000000d
        /*0220*/ 	.word	0x00000000
        /*0224*/ 	.short	0x010a
        /*0226*/ 	.byte	0x3f
	.zero		1


	//   ....[27]....
        /*0228*/ 	.word	0x00006d30
        /*022c*/ 	.word	0x00000012
        /*0230*/ 	.word	0x00000028
        /*0234*/ 	.short	0x010a
        /*0236*/ 	.byte	0x3f
	.zero		1


	//   ....[28]....
        /*0238*/ 	.word	0x00006e00
        /*023c*/ 	.word	0x00000007
        /*0240*/ 	.word	0x00000000
        /*0244*/ 	.short	0x010a
        /*0246*/ 	.byte	0x3f
	.zero		1


	//   ....[29]....
        /*0248*/ 	.word	0x00006e50
        /*024c*/ 	.word	0x00000008
        /*0250*/ 	.word	0x00000000
        /*0254*/ 	.short	0x010a
        /*0256*/ 	.byte	0x3f
	.zero		1


	//   ....[30]....
        /*0258*/ 	.word	0x00006ea0
        /*025c*/ 	.word	0x00000009
        /*0260*/ 	.word	0x00000000
        /*0264*/ 	.short	0x010a
        /*0266*/ 	.byte	0x3f
	.zero		1


	//   ....[31]....
        /*0268*/ 	.word	0x00006ef0
        /*026c*/ 	.word	0x00000006
        /*0270*/ 	.word	0x00000000
        /*0274*/ 	.short	0x010a
        /*0276*/ 	.byte	0x3f
	.zero		1


	//----- nvinfo : EIATTR_NUM_MBARRIERS
	.align		4
.L_28:
        /*0278*/ 	.byte	0x03, 0x38
        /*027a*/ 	.short	0x000c


	//----- nvinfo : EIATTR_EXIT_INSTR_OFFSETS
	.align		4
        /*027c*/ 	.byte	0x04, 0x1c
        /*027e*/ 	.short	(.L_30 - .L_29)


	//   ....[0]....
.L_29:
        /*0280*/ 	.word	0x000008f0


	//   ....[1]....
        /*0284*/ 	.word	0x000010d0


	//   ....[2]....
        /*0288*/ 	.word	0x000055e0


	//   ....[3]....
        /*028c*/ 	.word	0x00005b40


	//   ....[4]....
        /*0290*/ 	.word	0x00006be0


	//----- nvinfo : EIATTR_MAX_THREADS
	.align		4
.L_30:
        /*0294*/ 	.byte	0x04, 0x05
        /*0296*/ 	.short	(.L_32 - .L_31)
.L_31:
        /*0298*/ 	.word	0x00000180
        /*029c*/ 	.word	0x00000001
        /*02a0*/ 	.word	0x00000001


	//----- nvinfo : EIATTR_CRS_STACK_SIZE
	.align		4
.L_32:
        /*02a4*/ 	.byte	0x04, 0x1e
        /*02a6*/ 	.short	(.L_34 - .L_33)
.L_33:
        /*02a8*/ 	.word	0x00000000


	//----- nvinfo : EIATTR_CBANK_PARAM_SIZE
	.align		4
.L_34:
        /*02ac*/ 	.byte	0x03, 0x19
        /*02ae*/ 	.short	0x0470


	//----- nvinfo : EIATTR_PARAM_CBANK
	.align		4
        /*02b0*/ 	.byte	0x04, 0x0a
        /*02b2*/ 	.short	(.L_36 - .L_35)
	.align		4
.L_35:
        /*02b4*/ 	.word	index@(.nv.constant0._ZN7cutlass13device_kernelINS_4gemm6kernel13GemmUniversalIN4cute5tupleIJiiiiEEENS1_10collective13CollectiveMmaINS1_37MainloopSm90TmaGmmaWarpSpecializedFP8ILi5ENS5_IJNS4_1CILi1EEENSA_ILi2EEESB_EEENS1_35KernelTmaWarpSpecializedCooperativeEEENS5_IJNSA_ILi128EEENSA_ILi64EEESG_EEENS_12float_e4m3_tENS5_IJlSB_lEEESJ_SK_NS4_8TiledMMAINS4_8MMA_AtomIJNS4_4SM904GMMA30MMA_64x64x32_F32E4M3E4M3_SS_TNILNSO_7ScaleInE1ELSQ_1EEEEEENS4_6LayoutINS5_IJSC_SB_SB_EEENS5_IJSB_NSA_ILi0EEESV_EEEEENS5_IJNS4_10UnderscoreESY_SY_EEEEENS4_23SM90_TMA_LOAD_MULTICASTENS4_14ComposedLayoutINS4_7SwizzleILi3ELi4ELi3EEENS4_18smem_ptr_flag_bitsILi8EEENST_INS5_IJNSA_ILi8EEESG_EEENS5_IJSG_SB_EEEEEEEvNS4_8identityENS4_13SM90_TMA_LOADES1B_vS1C_EENS_8epilogue10collective6detail29Sm90TmaWarpSpecializedAdapterINS1G_15DefaultEpilogueISJ_SK_SK_NS1F_6thread17LinearCombinationISJ_Li1EffLNS1K_9ScaleType4KindE0ELNS_15FloatRoundStyleE2ESJ_EENS1_15EpilogueDefaultEEEEEvvEEEEvNT_6ParamsE)
        /*02b8*/ 	.short	0x0210
        /*02ba*/ 	.short	0x0470


	//----- nvinfo : EIATTR_SW_WAR
	.align		4
.L_36:
        /*02bc*/ 	.byte	0x04, 0x36
        /*02be*/ 	.short	(.L_38 - .L_37)
.L_37:
        /*02c0*/ 	.word	0x00000008
.L_38:


//--------------------- .nv.callgraph             --------------------------
	.section	.nv.callgraph,"",@"SHT_CUDA_CALLGRAPH"
	.align	4
	.sectionentsize	8
	.align		4
        /*0000*/ 	.word	0x00000000
	.align		4
        /*0004*/ 	.word	0xffffffff
	.align		4
        /*0008*/ 	.word	0x00000000
	.align		4
        /*000c*/ 	.word	0xfffffffe
	.align		4
        /*0010*/ 	.word	0x00000000
	.align		4
        /*0014*/ 	.word	0xfffffffd
	.align		4
        /*0018*/ 	.word	0x00000000
	.align		4
        /*001c*/ 	.word	0xfffffffc


//--------------------- .nv.constant4             --------------------------
	.section	.nv.constant4,"a",@progbits
	.align	8
	.align		8
.nv.constant4:
        /*0000*/ 	.dword	_ZN39_INTERNAL_f7ac21ae_4_k_cu_50e33502_48954cuda3std3__45__cpo5beginE
	.align		8
        /*0008*/ 	.dword	_ZN39_INTERNAL_f7ac21ae_4_k_cu_50e33502_48954cuda3std3__45__cpo3endE
	.align		8
        /*0010*/ 	.dword	_ZN39_INTERNAL_f7ac21ae_4_k_cu_50e33502_48954cuda3std3__45__cpo6cbeginE
	.align		8
        /*0018*/ 	.dword	_ZN39_INTERNAL_f7ac21ae_4_k_cu_50e33502_48954cuda3std3__45__cpo4cendE
	.align		8
        /*0020*/ 	.dword	_ZN39_INTERNAL_f7ac21ae_4_k_cu_50e33502_48954cuda3std3__441_GLOBAL__N__f7ac21ae_4_k_cu_50e33502_48956ignoreE
	.align		8
        /*0028*/ 	.dword	_ZN39_INTERNAL_f7ac21ae_4_k_cu_50e33502_48954cuda3std3__419piecewise_constructE
	.align		8
        /*0030*/ 	.dword	_ZN39_INTERNAL_f7ac21ae_4_k_cu_50e33502_48954cuda3std3__48in_placeE
	.align		8
        /*0038*/ 	.dword	_ZN39_INTERNAL_f7ac21ae_4_k_cu_50e33502_48954cuda3std6ranges3__45__cpo4swapE
	.align		8
        /*0040*/ 	.dword	_ZN39_INTERNAL_f7ac21ae_4_k_cu_50e33502_48954cuda3std6ranges3__45__cpo9iter_moveE
	.align		8
        /*0048*/ 	.dword	_ZN39_INTERNAL_f7ac21ae_4_k_cu_50e33502_48954cute7productE
	.align		8
        /*0050*/ 	.dword	_ZN39_INTERNAL_f7ac21ae_4_k_cu_50e33502_48954cute1_E


//--------------------- .text._ZN7cutlass13device_kernelINS_4gemm6kernel13GemmUniversalIN4cute5tupleIJiiiiEEENS1_10collective13CollectiveMmaINS1_37MainloopSm90TmaGmmaWarpSpecializedFP8ILi5ENS5_IJNS4_1CILi1EEENSA_ILi2EEESB_EEENS1_35KernelTmaWarpSpecializedCooperativeEEENS5_IJNSA_ILi128EEENSA_ILi64EEESG_EEENS_12float_e4m3_tENS5_IJlSB_lEEESJ_SK_NS4_8TiledMMAINS4_8MMA_AtomIJNS4_4SM904GMMA30MMA_64x64x32_F32E4M3E4M3_SS_TNILNSO_7ScaleInE1ELSQ_1EEEEEENS4_6LayoutINS5_IJSC_SB_SB_EEENS5_IJSB_NSA_ILi0EEESV_EEEEENS5_IJNS4_10UnderscoreESY_SY_EEEEENS4_23SM90_TMA_LOAD_MULTICASTENS4_14ComposedLayoutINS4_7SwizzleILi3ELi4ELi3EEENS4_18smem_ptr_flag_bitsILi8EEENST_INS5_IJNSA_ILi8EEESG_EEENS5_IJSG_SB_EEEEEEEvNS4_8identityENS4_13SM90_TMA_LOADES1B_vS1C_EENS_8epilogue10collective6detail29Sm90TmaWarpSpecializedAdapterINS1G_15DefaultEpilogueISJ_SK_SK_NS1F_6thread17LinearCombinationISJ_Li1EffLNS1K_9ScaleType4KindE0ELNS_15FloatRoundStyleE2ESJ_EENS1_15EpilogueDefaultEEEEEvvEEEEvNT_6ParamsE --------------------------
	.section	.text._ZN7cutlass13device_kernelINS_4gemm6kernel13GemmUniversalIN4cute5tupleIJiiiiEEENS1_10collective13CollectiveMmaINS1_37MainloopSm90TmaGmmaWarpSpecializedFP8ILi5ENS5_IJNS4_1CILi1EEENSA_ILi2EEESB_EEENS1_35KernelTmaWarpSpecializedCooperativeEEENS5_IJNSA_ILi128EEENSA_ILi64EEESG_EEENS_12float_e4m3_tENS5_IJlSB_lEEESJ_SK_NS4_8TiledMMAINS4_8MMA_AtomIJNS4_4SM904GMMA30MMA_64x64x32_F32E4M3E4M3_SS_TNILNSO_7ScaleInE1ELSQ_1EEEEEENS4_6LayoutINS5_IJSC_SB_SB_EEENS5_IJSB_NSA_ILi0EEESV_EEEEENS5_IJNS4_10UnderscoreESY_SY_EEEEENS4_23SM90_TMA_LOAD_MULTICASTENS4_14ComposedLayoutINS4_7SwizzleILi3ELi4ELi3EEENS4_18smem_ptr_flag_bitsILi8EEENST_INS5_IJNSA_ILi8EEESG_EEENS5_IJSG_SB_EEEEEEEvNS4_8identityENS4_13SM90_TMA_LOADES1B_vS1C_EENS_8epilogue10collective6detail29Sm90TmaWarpSpecializedAdapterINS1G_15DefaultEpilogueISJ_SK_SK_NS1F_6thread17LinearCombinationISJ_Li1EffLNS1K_9ScaleType4KindE0ELNS_15FloatRoundStyleE2ESJ_EENS1_15EpilogueDefaultEEEEEvvEEEEvNT_6ParamsE,"ax",@progbits
	.align	128
.text._ZN7cutlass13device_kernelINS_4gemm6kernel13GemmUniversalIN4cute5tupleIJiiiiEEENS1_10collective13CollectiveMmaINS1_37MainloopSm90TmaGmmaWarpSpecializedFP8ILi5ENS5_IJNS4_1CILi1EEENSA_ILi2EEESB_EEENS1_35KernelTmaWarpSpecializedCooperativeEEENS5_IJNSA_ILi128EEENSA_ILi64EEESG_EEENS_12float_e4m3_tENS5_IJlSB_lEEESJ_SK_NS4_8TiledMMAINS4_8MMA_AtomIJNS4_4SM904GMMA30MMA_64x64x32_F32E4M3E4M3_SS_TNILNSO_7ScaleInE1ELSQ_1EEEEEENS4_6LayoutINS5_IJSC_SB_SB_EEENS5_IJSB_NSA_ILi0EEESV_EEEEENS5_IJNS4_10UnderscoreESY_SY_EEEEENS4_23SM90_TMA_LOAD_MULTICASTENS4_14ComposedLayoutINS4_7SwizzleILi3ELi4ELi3EEENS4_18smem_ptr_flag_bitsILi8EEENST_INS5_IJNSA_ILi8EEESG_EEENS5_IJSG_SB_EEEEEEEvNS4_8identityENS4_13SM90_TMA_LOADES1B_vS1C_EENS_8epilogue10collective6detail29Sm90TmaWarpSpecializedAdapterINS1G_15DefaultEpilogueISJ_SK_SK_NS1F_6thread17LinearCombinationISJ_Li1EffLNS1K_9ScaleType4KindE0ELNS_15FloatRoundStyleE2ESJ_EENS1_15EpilogueDefaultEEEEEvvEEEEvNT_6ParamsE:
        .type           _ZN7cutlass13device_kernelINS_4gemm6kernel13GemmUniversalIN4cute5tupleIJiiiiEEENS1_10collective13CollectiveMmaINS1_37MainloopSm90TmaGmmaWarpSpecializedFP8ILi5ENS5_IJNS4_1CILi1EEENSA_ILi2EEESB_EEENS1_35KernelTmaWarpSpecializedCooperativeEEENS5_IJNSA_ILi128EEENSA_ILi64EEESG_EEENS_12float_e4m3_tENS5_IJlSB_lEEESJ_SK_NS4_8TiledMMAINS4_8MMA_AtomIJNS4_4SM904GMMA30MMA_64x64x32_F32E4M3E4M3_SS_TNILNSO_7ScaleInE1ELSQ_1EEEEEENS4_6LayoutINS5_IJSC_SB_SB_EEENS5_IJSB_NSA_ILi0EEESV_EEEEENS5_IJNS4_10UnderscoreESY_SY_EEEEENS4_23SM90_TMA_LOAD_MULTICASTENS4_14ComposedLayoutINS4_7SwizzleILi3ELi4ELi3EEENS4_18smem_ptr_flag_bitsILi8EEENST_INS5_IJNSA_ILi8EEESG_EEENS5_IJSG_SB_EEEEEEEvNS4_8identityENS4_13SM90_TMA_LOADES1B_vS1C_EENS_8epilogue10collective6detail29Sm90TmaWarpSpecializedAdapterINS1G_15DefaultEpilogueISJ_SK_SK_NS1F_6thread17LinearCombinationISJ_Li1EffLNS1K_9ScaleType4KindE0ELNS_15FloatRoundStyleE2ESJ_EENS1_15EpilogueDefaultEEEEEvvEEEEvNT_6ParamsE,@function
        .size           _ZN7cutlass13device_kernelINS_4gemm6kernel13GemmUniversalIN4cute5tupleIJiiiiEEENS1_10collective13CollectiveMmaINS1_37MainloopSm90TmaGmmaWarpSpecializedFP8ILi5ENS5_IJNS4_1CILi1EEENSA_ILi2EEESB_EEENS1_35KernelTmaWarpSpecializedCooperativeEEENS5_IJNSA_ILi128EEENSA_ILi64EEESG_EEENS_12float_e4m3_tENS5_IJlSB_lEEESJ_SK_NS4_8TiledMMAINS4_8MMA_AtomIJNS4_4SM904GMMA30MMA_64x64x32_F32E4M3E4M3_SS_TNILNSO_7ScaleInE1ELSQ_1EEEEEENS4_6LayoutINS5_IJSC_SB_SB_EEENS5_IJSB_NSA_ILi0EEESV_EEEEENS5_IJNS4_10UnderscoreESY_SY_EEEEENS4_23SM90_TMA_LOAD_MULTICASTENS4_14ComposedLayoutINS4_7SwizzleILi3ELi4ELi3EEENS4_18smem_ptr_flag_bitsILi8EEENST_INS5_IJNSA_ILi8EEESG_EEENS5_IJSG_SB_EEEEEEEvNS4_8identityENS4_13SM90_TMA_LOADES1B_vS1C_EENS_8epilogue10collective6detail29Sm90TmaWarpSpecializedAdapterINS1G_15DefaultEpilogueISJ_SK_SK_NS1F_6thread17LinearCombinationISJ_Li1EffLNS1K_9ScaleType4KindE0ELNS_15FloatRoundStyleE2ESJ_EENS1_15EpilogueDefaultEEEEEvvEEEEvNT_6ParamsE,(.L_x_144 - _ZN7cutlass13device_kernelINS_4gemm6kernel13GemmUniversalIN4cute5tupleIJiiiiEEENS1_10collective13CollectiveMmaINS1_37MainloopSm90TmaGmmaWarpSpecializedFP8ILi5ENS5_IJNS4_1CILi1EEENSA_ILi2EEESB_EEENS1_35KernelTmaWarpSpecializedCooperativeEEENS5_IJNSA_ILi128EEENSA_ILi64EEESG_EEENS_12float_e4m3_tENS5_IJlSB_lEEESJ_SK_NS4_8TiledMMAINS4_8MMA_AtomIJNS4_4SM904GMMA30MMA_64x64x32_F32E4M3E4M3_SS_TNILNSO_7ScaleInE1ELSQ_1EEEEEENS4_6LayoutINS5_IJSC_SB_SB_EEENS5_IJSB_NSA_ILi0EEESV_EEEEENS5_IJNS4_10UnderscoreESY_SY_EEEEENS4_23SM90_TMA_LOAD_MULTICASTENS4_14ComposedLayoutINS4_7SwizzleILi3ELi4ELi3EEENS4_18smem_ptr_flag_bitsILi8EEENST_INS5_IJNSA_ILi8EEESG_EEENS5_IJSG_SB_EEEEEEEvNS4_8identityENS4_13SM90_TMA_LOADES1B_vS1C_EENS_8epilogue10collective6detail29Sm90TmaWarpSpecializedAdapterINS1G_15DefaultEpilogueISJ_SK_SK_NS1F_6thread17LinearCombinationISJ_Li1EffLNS1K_9ScaleType4KindE0ELNS_15FloatRoundStyleE2ESJ_EENS1_15EpilogueDefaultEEEEEvvEEEEvNT_6ParamsE)
        .other          _ZN7cutlass13device_kernelINS_4gemm6kernel13GemmUniversalIN4cute5tupleIJiiiiEEENS1_10collective13CollectiveMmaINS1_37MainloopSm90TmaGmmaWarpSpecializedFP8ILi5ENS5_IJNS4_1CILi1EEENSA_ILi2EEESB_EEENS1_35KernelTmaWarpSpecializedCooperativeEEENS5_IJNSA_ILi128EEENSA_ILi64EEESG_EEENS_12float_e4m3_tENS5_IJlSB_lEEESJ_SK_NS4_8TiledMMAINS4_8MMA_AtomIJNS4_4SM904GMMA30MMA_64x64x32_F32E4M3E4M3_SS_TNILNSO_7ScaleInE1ELSQ_1EEEEEENS4_6LayoutINS5_IJSC_SB_SB_EEENS5_IJSB_NSA_ILi0EEESV_EEEEENS5_IJNS4_10UnderscoreESY_SY_EEEEENS4_23SM90_TMA_LOAD_MULTICASTENS4_14ComposedLayoutINS4_7SwizzleILi3ELi4ELi3EEENS4_18smem_ptr_flag_bitsILi8EEENST_INS5_IJNSA_ILi8EEESG_EEENS5_IJSG_SB_EEEEEEEvNS4_8identityENS4_13SM90_TMA_LOADES1B_vS1C_EENS_8epilogue10collective6detail29Sm90TmaWarpSpecializedAdapterINS1G_15DefaultEpilogueISJ_SK_SK_NS1F_6thread17LinearCombinationISJ_Li1EffLNS1K_9ScaleType4KindE0ELNS_15FloatRoundStyleE2ESJ_EENS1_15EpilogueDefaultEEEEEvvEEEEvNT_6ParamsE,@"STO_CUDA_ENTRY STV_DEFAULT"
_ZN7cutlass13device_kernelINS_4gemm6kernel13GemmUniversalIN4cute5tupleIJiiiiEEENS1_10collective13CollectiveMmaINS1_37MainloopSm90TmaGmmaWarpSpecializedFP8ILi5ENS5_IJNS4_1CILi1EEENSA_ILi2EEESB_EEENS1_35KernelTmaWarpSpecializedCooperativeEEENS5_IJNSA_ILi128EEENSA_ILi64EEESG_EEENS_12float_e4m3_tENS5_IJlSB_lEEESJ_SK_NS4_8TiledMMAINS4_8MMA_AtomIJNS4_4SM904GMMA30MMA_64x64x32_F32E4M3E4M3_SS_TNILNSO_7ScaleInE1ELSQ_1EEEEEENS4_6LayoutINS5_IJSC_SB_SB_EEENS5_IJSB_NSA_ILi0EEESV_EEEEENS5_IJNS4_10UnderscoreESY_SY_EEEEENS4_23SM90_TMA_LOAD_MULTICASTENS4_14ComposedLayoutINS4_7SwizzleILi3ELi4ELi3EEENS4_18smem_ptr_flag_bitsILi8EEENST_INS5_IJNSA_ILi8EEESG_EEENS5_IJSG_SB_EEEEEEEvNS4_8identityENS4_13SM90_TMA_LOADES1B_vS1C_EENS_8epilogue10collective6detail29Sm90TmaWarpSpecializedAdapterINS1G_15DefaultEpilogueISJ_SK_SK_NS1F_6thread17LinearCombinationISJ_Li1EffLNS1K_9ScaleType4KindE0ELNS_15FloatRoundStyleE2ESJ_EENS1_15EpilogueDefaultEEEEEvvEEEEvNT_6ParamsE:
[----:B------:R-:W-:Y:S01]  /*0000*/  LDC R1, c[0x0][0x28] ;  /* 0x00000a00ff017b82 */ /* 0x000fe20000000800 */
[----:B------:R-:W0:Y:S01]  /*0010*/  S2R R0, SR_TID.X ;  /* 0x0000000000007919 */ /* 0x000e220000002100 */
[----:B------:R-:W-:Y:S01]  /*0020*/  ELECT P0, URZ, PT ;  /* 0x00000000003f782f */ /* 0x000fe20003800000 */
[----:B------:R-:W-:Y:S01]  /*0030*/  BSSY B0, `(.L_x_0) ;  /* 0x000000f000007945 */ /* 0x000fe20003800000 */
[--C-:B0-----:R-:W-:Y:S02]  /*0040*/  SHF.R.U32.HI R2, RZ, 0x5, R0.reuse ;  /* 0x00000005ff027819 */ /* 0x101fe40000011600 */
[----:B------:R-:W-:-:S03]  /*0050*/  SHF.R.U32.HI R4, RZ, 0x7, R0 ;  /* 0x00000007ff047819 */ /* 0x000fc60000011600 */
[----:B------:R-:W0:Y:S04]  /*0060*/  SHFL.IDX PT, R3, R2, RZ, 0x1f ;  /* 0x00001fff02037589 */ /* 0x000e2800000e0000 */
[----:B------:R-:W1:Y:S01]  /*0070*/  SHFL.IDX PT, R4, R4, RZ, 0x1f ;  /* 0x00001fff04047589 */ /* 0x000e6200000e0000 */
[----:B0-----:R-:W-:-:S13]  /*0080*/  ISETP.NE.OR P0, PT, R3, RZ, !P0 ;  /* 0x000000ff0300720c */ /* 0x001fda0004705670 */
[----:B-1----:R-:W-:Y:S05]  /*0090*/  @P0 BRA `(.L_x_1) ;  /* 0x0000000000200947 */ /* 0x002fea0003800000 */
[----:B------:R-:W-:Y:S02]  /*00a0*/  ULDC.64 UR4, c[0x0][0x198] ;  /* 0x0000660000047ab9 */ /* 0x000fe40000000a00 */
[----:B------:R-:W-:Y:S02]  /*00b0*/  UIADD3 UR6, UP0, UR4, 0xf0, URZ ;  /* 0x000000f004067890 */ /* 0x000fe4000ff1e03f */
[----:B------:R-:W-:Y:S02]  /*00c0*/  UIADD3 UR4, UP1, UR4, 0x1f0, URZ ;  /* 0x000001f004047890 */ /* 0x000fe4000ff3e03f */
[----:B------:R-:W-:Y:S02]  /*00d0*/  UIADD3.X UR7, URZ, UR5, URZ, UP0, !UPT ;  /* 0x000000053f077290 */ /* 0x000fe400087fe43f */
[----:B------:R-:W-:-:S07]  /*00e0*/  UIADD3.X UR5, URZ, UR5, URZ, UP1, !UPT ;  /* 0x000000053f057290 */ /* 0x000fce0008ffe43f */
[----:B------:R0:W-:Y:S02]  /*00f0*/  UTMACCTL.PF [UR6] ;  /* 0x00000000060079b9 */ /* 0x0001e40008040000 */
[----:B------:R0:W-:Y:S02]  /*0100*/  UTMACCTL.PF [UR4] ;  /* 0x00000000040079b9 */ /* 0x0001e40008040000 */
[----:B0-----:R-:W-:Y:S01]  /*0110*/  NOP ;  /* 0x0000000000007918 */ /* 0x001fe20000000000 */
.L_x_1:
[----:B------:R-:W-:Y:S05]  /*0120*/  BSYNC B0 ;  /* 0x0000000000007941 */ /* 0x000fea0003800000 */
.L_x_0:
[----:B------:R-:W0:Y:S02]  /*0130*/  SHFL.IDX PT, R5, R2, RZ, 0x1f ;  /* 0x00001fff02057589 */ /* 0x000e2400000e0000 */
[----:B0-----:R-:W-:-:S13]  /*0140*/  ISETP.NE.AND P0, PT, R5, RZ, PT ;  /* 0x000000ff0500720c */ /* 0x001fda0003f05270 */
[----:B------:R-:W-:Y:S05]  /*0150*/  @P0 BRA `(.L_x_2) ;  /* 0x0000000000600947 */ /* 0x000fea0003800000 */
[----:B------:R-:W0:Y:S01]  /*0160*/  S2UR UR8, SR_CgaCtaId ;  /* 0x00000000000879c3 */ /* 0x000e220000008800 */
[----:B------:R-:W-:Y:S01]  /*0170*/  UMOV UR4, 0x400 ;  /* 0x0000040000047882 */ /* 0x000fe20000000000 */
[----:B------:R-:W-:Y:S01]  /*0180*/  UMOV UR5, 0x1 ;  /* 0x0000000100057882 */ /* 0x000fe20000000000 */
[----:B------:R-:W-:Y:S01]  /*0190*/  UMOV UR6, 0x4 ;  /* 0x0000000400067882 */ /* 0x000fe20000000000 */
[----:B------:R-:W-:Y:S01]  /*01a0*/  ELECT P0, URZ, PT ;  /* 0x00000000003f782f */ /* 0x000fe20003800000 */
[----:B------:R-:W-:-:S04]  /*01b0*/  UIADD3 UR6, -UR6, 0x100000, URZ ;  /* 0x0010000006067890 */ /* 0x000fc8000fffe13f */
[----:B------:R-:W-:Y:S02]  /*01c0*/  USHF.L.U32 UR7, UR6, 0xb, URZ ;  /* 0x0000000b06077899 */ /* 0x000fe4000800063f */
[----:B------:R-:W-:Y:S02]  /*01d0*/  USHF.L.U32 UR6, UR6, 0x1, URZ ;  /* 0x0000000106067899 */ /* 0x000fe4000800063f */
[----:B0-----:R-:W-:Y:S02]  /*01e0*/  ULEA UR8, UR8, UR4, 0x18 ;  /* 0x0000000408087291 */ /* 0x001fe4000f8ec03f */
[----:B------:R-:W-:-:S04]  /*01f0*/  UIADD3 UR4, -UR5, 0x100000, URZ ;  /* 0x0010000005047890 */ /* 0x000fc8000fffe13f */
[----:B------:R-:W-:Y:S02]  /*0200*/  USHF.L.U32 UR5, UR4, 0xb, URZ ;  /* 0x0000000b04057899 */ /* 0x000fe4000800063f */
[----:B------:R-:W-:Y:S01]  /*0210*/  USHF.L.U32 UR4, UR4, 0x1, URZ ;  /* 0x0000000104047899 */ /* 0x000fe2000800063f */
[----:B------:R-:W0:Y:S11]  /*0220*/  FENCE.VIEW.ASYNC.S ;  /* 0x00000000000073c6 */ /* 0x000e360000000000 */
[----:B0-----:R0:W1:Y:S01]  /*0230*/  SYNCS.EXCH.64 URZ, [UR8], UR4 ;  /* 0x00000004083f75b2 */ /* 0x0010620008000100 */
[----:B------:R0:W2:Y:S01]  /*0240*/  SYNCS.EXCH.64 URZ, [UR8+0x28], UR6 ;  /* 0x00002806083f75b2 */ /* 0x0000a20008000100 */
[----:B------:R0:W3:Y:S01]  /*0250*/  SYNCS.EXCH.64 URZ, [UR8+0x8], UR4 ;  /* 0x00000804083f75b2 */ /* 0x0000e20008000100 */
[----:B------:R0:W4:Y:S01]  /*0260*/  SYNCS.EXCH.64 URZ, [UR8+0x30], UR6 ;  /* 0x00003006083f75b2 */ /* 0x0001220008000100 */
[----:B------:R0:W0:Y:S01]  /*0270*/  SYNCS.EXCH.64 URZ, [UR8+0x10], UR4 ;  /* 0x00001004083f75b2 */ /* 0x0000220008000100 */
[----:B------:R0:W0:Y:S01]  /*0280*/  SYNCS.EXCH.64 URZ, [UR8+0x38], UR6 ;  /* 0x00003806083f75b2 */ /* 0x0000220008000100 */
[----:B------:R0:W0:Y:S01]  /*0290*/  SYNCS.EXCH.64 URZ, [UR8+0x18], UR4 ;  /* 0x00001804083f75b2 */ /* 0x0000220008000100 */
[----:B------:R0:W0:Y:S01]  /*02a0*/  SYNCS.EXCH.64 URZ, [UR8+0x40], UR6 ;  /* 0x00004006083f75b2 */ /* 0x0000220008000100 */
[----:B------:R0:W0:Y:S01]  /*02b0*/  SYNCS.EXCH.64 URZ, [UR8+0x20], UR4 ;  /* 0x00002004083f75b2 */ /* 0x0000220008000100 */
[----:B------:R0:W0:Y:S01]  /*02c0*/  SYNCS.EXCH.64 URZ, [UR8+0x48], UR6 ;  /* 0x00004806083f75b2 */ /* 0x0000220008000100 */
[----:B------:R-:W-:Y:S01]  /*02d0*/  NOP ;  /* 0x0000000000007918 */ /* 0x000fe20000000000 */
.L_x_2:
[----:B------:R-:W5:Y:S01]  /*02e0*/  SHFL.IDX PT, R2, R2, RZ, 0x1f ;  /* 0x00001fff02027589 */ /* 0x000f6200000e0000 */
[----:B------:R-:W-:Y:S01]  /*02f0*/  SHF.R.S32.HI R7, RZ, 0x1f, R0 ;  /* 0x0000001fff077819 */ /* 0x000fe20000011400 */
[----:B0-----:R-:W0:Y:S01]  /*0300*/  S2UR UR8, SR_CTAID.X ;  /* 0x00000000000879c3 */ /* 0x001e220000002500 */
[----:B------:R-:W-:Y:S01]  /*0310*/  ELECT P0, URZ, PT ;  /* 0x00000000003f782f */ /* 0x000fe20003800000 */
[----:B------:R-:W1:Y:S01]  /*0320*/  S2R R8, SR_CTAID.Y ;  /* 0x0000000000087919 */ /* 0x000e620000002600 */
[----:B------:R-:W-:Y:S01]  /*0330*/  LEA.HI R7, R7, R0, RZ, 0x7 ;  /* 0x0000000007077211 */ /* 0x000fe200078f38ff */
[----:B------:R-:W-:Y:S01]  /*0340*/  ULDC UR4, c[0x0][0x154] ;  /* 0x0000550000047ab9 */ /* 0x000fe20000000800 */
[----:B------:R-:W-:Y:S01]  /*0350*/  NOP ;  /* 0x0000000000007918 */ /* 0x000fe20000000000 */
[----:B------:R-:W-:Y:S01]  /*0360*/  NOP ;  /* 0x0000000000007918 */ /* 0x000fe20000000000 */
[----:B------:R-:W-:Y:S01]  /*0370*/  LOP3.LUT R7, R7, 0xffffff80, RZ, 0xc0, !PT ;  /* 0xffffff8007077812 */ /* 0x000fe200078ec0ff */
[----:B------:R-:W2:Y:S04]  /*0380*/  LDC R14, c[0x0][0x140] ;  /* 0x00005000ff0e7b82 */ /* 0x000ea80000000800 */
[----:B------:R-:W-:-:S04]  /*0390*/  IMAD.IADD R7, R0, 0x1, -R7 ;  /* 0x0000000100077824 */ /* 0x000fc800078e0a07 */
[----:B------:R-:W3:Y:S01]  /*03a0*/  LDC R17, c[0x0][0x148] ;  /* 0x00005200ff117b82 */ /* 0x000ee20000000800 */
[----:B------:R-:W-:Y:S02]  /*03b0*/  SHF.R.S32.HI R6, RZ, 0x1f, R7 ;  /* 0x0000001fff067819 */ /* 0x000fe40000011407 */
[----:B------:R-:W-:Y:S02]  /*03c0*/  LOP3.LUT P2, RZ, R7, 0x7, RZ, 0xc0, !PT ;  /* 0x0000000707ff7812 */ /* 0x000fe4000784c0ff */
[----:B------:R-:W-:Y:S02]  /*03d0*/  LEA.HI R6, R6, R7, RZ, 0x3 ;  /* 0x0000000706067211 */ /* 0x000fe400078f18ff */
[----:B-----5:R-:W-:Y:S01]  /*03e0*/  ISETP.NE.OR P0, PT, R2, RZ, !P0 ;  /* 0x000000ff0200720c */ /* 0x020fe20004705670 */
[----:B------:R-:W5:Y:S01]  /*03f0*/  LDC R12, c[0x0][0x144] ;  /* 0x00005100ff0c7b82 */ /* 0x000f620000000800 */
[--C-:B------:R-:W-:Y:S02]  /*0400*/  SHF.R.S32.HI R2, RZ, 0x3, R6.reuse ;  /* 0x00000003ff027819 */ /* 0x100fe40000011406 */
[----:B------:R-:W-:-:S02]  /*0410*/  SHF.R.S32.HI R11, RZ, 0x1f, R6 ;  /* 0x0000001fff0b7819 */ /* 0x000fc40000011406 */
[----:B------:R-:W-:Y:S02]  /*0420*/  SHF.R.S32.HI R6, RZ, 0x1f, R5 ;  /* 0x0000001fff067819 */ /* 0x000fe40000011405 */
[----:B------:R-:W-:Y:S02]  /*0430*/  LEA.HI R11, R11, R2, RZ, 0x2 ;  /* 0x000000020b0b7211 */ /* 0x000fe400078f10ff */
[----:B------:R-:W-:Y:S02]  /*0440*/  LEA.HI R6, R6, R5, RZ, 0x2 ;  /* 0x0000000506067211 */ /* 0x000fe400078f10ff */
[----:B-1----:R-:W-:Y:S01]  /*0450*/  I2FP.F32.U32 R10, R8 ;  /* 0x00000008000a7245 */ /* 0x002fe20000201000 */
[----:B------:R-:W-:Y:S01]  /*0460*/  VOTEU.ALL UP0, P0 ;  /* 0x00000000003f7886 */ /* 0x000fe20000000000 */
[----:B------:R-:W-:Y:S01]  /*0470*/  LOP3.LUT R6, R6, 0x3ffffffc, RZ, 0xc0, !PT ;  /* 0x3ffffffc06067812 */ /* 0x000fe200078ec0ff */
[----:B------:R-:W-:Y:S01]  /*0480*/  VOTEU.ALL UP1, P0 ;  /* 0x00000000003f7886 */ /* 0x000fe20000020000 */
[----:B------:R-:W-:Y:S01]  /*0490*/  LOP3.LUT R11, R11, 0xfffffffc, RZ, 0xc0, !PT ;  /* 0xfffffffc0b0b7812 */ /* 0x000fe200078ec0ff */
[----:B------:R-:W-:Y:S01]  /*04a0*/  FMUL R13, R10, UR4 ;  /* 0x000000040a0d7c20 */ /* 0x000fe20008400000 */
[----:B------:R-:W1:Y:S01]  /*04b0*/  @!UP0 S2UR UR7, SR_CgaCtaId ;  /* 0x00000000000789c3 */ /* 0x000e620000008800 */
[----:B------:R-:W-:Y:S01]  /*04c0*/  IMAD.IADD R6, R5, 0x1, -R6 ;  /* 0x0000000105067824 */ /* 0x000fe200078e0a06 */
[----:B0-----:R-:W-:Y:S01]  /*04d0*/  I2FP.F32.U32 R5, UR8 ;  /* 0x0000000800057c45 */ /* 0x001fe20008201000 */
[----:B------:R-:W-:Y:S01]  /*04e0*/  ULDC UR4, c[0x0][0x150] ;  /* 0x0000540000047ab9 */ /* 0x000fe20000000800 */
[----:B------:R-:W-:Y:S01]  /*04f0*/  IMAD.IADD R11, R2, 0x1, -R11 ;  /* 0x00000001020b7824 */ /* 0x000fe200078e0a0b */
[----:B------:R-:W-:Y:S01]  /*0500*/  SHF.R.S32.HI R2, RZ, 0x1f, R3 ;  /* 0x0000001fff027819 */ /* 0x000fe20000011403 */
[----:B------:R-:W0:Y:S01]  /*0510*/  F2I.U32.TRUNC.NTZ R13, R13 ;  /* 0x0000000d000d7305 */ /* 0x000e22000020f000 */
[----:B------:R-:W-:Y:S01]  /*0520*/  FMUL R10, R5, UR4 ;  /* 0x00000004050a7c20 */ /* 0x000fe20008400000 */
[----:B------:R-:W-:Y:S01]  /*0530*/  IMAD R6, R6, 0x4, R11 ;  /* 0x0000000406067824 */ /* 0x000fe200078e020b */
[----:B------:R-:W-:Y:S01]  /*0540*/  LEA.HI R2, R2, R3, RZ, 0x2 ;  /* 0x0000000302027211 */ /* 0x000fe200078f10ff */
[----:B------:R-:W-:Y:S01]  /*0550*/  UMOV UR4, 0x20 ;  /* 0x0000002000047882 */ /* 0x000fe20000000000 */
[----:B------:R-:W-:Y:S01]  /*0560*/  @!UP0 UMOV UR6, 0x400 ;  /* 0x0000040000068882 */ /* 0x000fe20000000000 */
[----:B------:R-:W-:Y:S01]  /*0570*/  IMAD.SHL.U32 R5, R6, 0x4, RZ ;  /* 0x0000000406057824 */ /* 0x000fe200078e00ff */
[----:B------:R-:W-:Y:S01]  /*0580*/  LOP3.LUT R2, R2, 0xfffffffc, RZ, 0xc0, !PT ;  /* 0xfffffffc02027812 */ /* 0x000fe200078ec0ff */
[----:B------:R-:W4:Y:S01]  /*0590*/  F2I.U32.TRUNC.NTZ R10, R10 ;  /* 0x0000000a000a7305 */ /* 0x000f22000020f000 */
[----:B------:R-:W-:-:S04]  /*05a0*/  @!UP0 UIADD3 UR4, -UR4, 0x100000, URZ ;  /* 0x0010000004048890 */ /* 0x000fc8000fffe13f */
[----:B------:R-:W-:Y:S02]  /*05b0*/  @!UP0 USHF.L.U32 UR5, UR4, 0xb, URZ ;  /* 0x0000000b04058899 */ /* 0x000fe4000800063f */
[----:B------:R-:W-:Y:S01]  /*05c0*/  @!UP0 USHF.L.U32 UR4, UR4, 0x1, URZ ;  /* 0x0000000104048899 */ /* 0x000fe2000800063f */
[----:B--2---:R-:W-:Y:S01]  /*05d0*/  ISETP.EQ.U32.AND P3, PT, R14, 0x1, PT ;  /* 0x000000010e00780c */ /* 0x004fe20003f62070 */
[----:B------:R-:W-:Y:S01]  /*05e0*/  VIADD R14, R4, 0xffffffff ;  /* 0xffffffff040e7836 */ /* 0x000fe20000000000 */
[----:B------:R-:W-:Y:S01]  /*05f0*/  LOP3.LUT R6, R6, 0xc, R5, 0x78, !PT ;  /* 0x0000000c06067812 */ /* 0x000fe200078e7805 */
[----:B------:R-:W-:Y:S02]  /*0600*/  IMAD.IADD R3, R3, 0x1, -R2 ;  /* 0x0000000103037824 */ /* 0x000fe400078e0a02 */
[----:B0-----:R-:W-:Y:S01]  /*0610*/  IMAD.MOV R20, RZ, RZ, -R13 ;  /* 0x000000ffff147224 */ /* 0x001fe200078e0a0d */
[----:B------:R-:W-:Y:S01]  /*0620*/  ISETP.GE.U32.AND P5, PT, R14, 0x2, PT ;  /* 0x000000020e00780c */ /* 0x000fe20003fa6070 */
[----:B-1----:R-:W-:Y:S01]  /*0630*/  @!UP0 ULEA UR6, UR7, UR6, 0x18 ;  /* 0x0000000607068291 */ /* 0x002fe2000f8ec03f */
[----:B------:R-:W-:Y:S01]  /*0640*/  ISETP.NE.AND P1, PT, R3, 0x3, PT ;  /* 0x000000030300780c */ /* 0x000fe20003f25270 */
[----:B---3--:R-:W-:Y:S01]  /*0650*/  IMAD R5, R17, R20, R8 ;  /* 0x0000001411057224 */ /* 0x008fe200078e0208 */
[----:B------:R-:W-:Y:S01]  /*0660*/  VOTEU.ALL UP0, P0 ;  /* 0x00000000003f7886 */ /* 0x000fe20000000000 */
[----:B------:R-:W-:Y:S01]  /*0670*/  ISETP.LT.U32.AND P0, PT, R6, 0x2, !P2 ;  /* 0x000000020600780c */ /* 0x000fe20005701070 */
[----:B----4-:R-:W-:Y:S01]  /*0680*/  IMAD.MOV R7, RZ, RZ, -R10 ;  /* 0x000000ffff077224 */ /* 0x010fe200078e0a0a */
[----:B------:R-:W-:-:S02]  /*0690*/  ISETP.EQ.OR P1, PT, R3, RZ, !P1 ;  /* 0x000000ff0300720c */ /* 0x000fc40004f22670 */
[----:B------:R-:W-:Y:S01]  /*06a0*/  ISETP.NE.AND P4, PT, R5, R6, PT ;  /* 0x000000060500720c */ /* 0x000fe20003f85270 */
[----:B-----5:R-:W-:Y:S01]  /*06b0*/  IMAD R7, R12, R7, UR8 ;  /* 0x000000080c077e24 */ /* 0x020fe2000f8e0207 */
[C---:B------:R-:W-:Y:S01]  /*06c0*/  ISETP.EQ.AND P1, PT, R4.reuse, RZ, P1 ;  /* 0x000000ff0400720c */ /* 0x040fe20000f22270 */
[----:B------:R-:W0:Y:S02]  /*06d0*/  FENCE.VIEW.ASYNC.S ;  /* 0x00000000000073c6 */ /* 0x000e240000000000 */
[----:B0-----:R0:W1:Y:S01]  /*06e0*/  @!UP0 SYNCS.EXCH.64 URZ, [UR6+0x60], UR4 ;  /* 0x00006004063f85b2 */ /* 0x0010620008000100 */
[----:B------:R-:W-:Y:S02]  /*06f0*/  ISETP.NE.AND P2, PT, R4, RZ, PT ;  /* 0x000000ff0400720c */ /* 0x000fe40003f45270 */
[----:B------:R-:W-:Y:S02]  /*0700*/  ISETP.EQ.OR P4, PT, R7, RZ, !P4 ;  /* 0x000000ff0700720c */ /* 0x000fe40006782670 */
[----:B------:R-:W-:-:S02]  /*0710*/  SEL R2, RZ, 0x1, !P1 ;  /* 0x00000001ff027807 */ /* 0x000fc40004800000 */
[----:B------:R-:W-:Y:S02]  /*0720*/  PLOP3.LUT P0, PT, P0, P4, PT, 0x80, 0x0 ;  /* 0x000000000000781c */ /* 0x000fe40000709070 */
[----:B------:R-:W-:Y:S01]  /*0730*/  SEL R2, R2, 0x2, P5 ;  /* 0x0000000202027807 */ /* 0x000fe20002800000 */
[----:B------:R0:W2:Y:S01]  /*0740*/  @!UP1 SYNCS.EXCH.64 URZ, [UR6+0x68], UR4 ;  /* 0x00006804063f95b2 */ /* 0x0000a20008000100 */
[----:B------:R-:W-:Y:S01]  /*0750*/  NOP ;  /* 0x0000000000007918 */ /* 0x000fe20000000000 */
[----:B------:R-:W-:Y:S08]  /*0760*/  @!P3 BRA `(.L_x_3) ;  /* 0x000000000008b947 */ /* 0x000ff00003800000 */
[----:B-12---:R-:W-:Y:S01]  /*0770*/  UCGABAR_ARV ;  /* 0x00000000000079c7 */ /* 0x006fe20008000000 */
[----:B------:R-:W-:Y:S05]  /*0780*/  BRA `(.L_x_4) ;  /* 0x0000000000047947 */ /* 0x000fea0003800000 */
.L_x_3:
[----:B-12---:R-:W-:Y:S01]  /*0790*/  NOP ;  /* 0x0000000000007918 */ /* 0x006fe20000000000 */
.L_x_4:
[----:B------:R-:W1:Y:S01]  /*07a0*/  LDC R4, c[0x0][0x65c] ;  /* 0x00019700ff047b82 */ /* 0x000e620000000800 */
[----:B------:R-:W-:Y:S01]  /*07b0*/  IMAD.MOV.U32 R5, RZ, RZ, RZ ;  /* 0x000000ffff057224 */ /* 0x000fe200078e00ff */
[----:B-1----:R-:W-:Y:S01]  /*07c0*/  ISETP.NE.AND P4, PT, R4, 0x1, PT ;  /* 0x000000010400780c */ /* 0x002fe20003f85270 */
[----:B------:R-:W-:-:S12]  /*07d0*/  IMAD.U32 R4, RZ, RZ, UR8 ;  /* 0x00000008ff047e24 */ /* 0x000fd8000f8e00ff */
[----:B------:R-:W1:Y:S01]  /*07e0*/  @P4 LDC R13, c[0x0][0x10] ;  /* 0x00000400ff0d4b82 */ /* 0x000e620000000800 */
[----:B------:R-:W-:Y:S02]  /*07f0*/  @P4 IMAD.MOV.U32 R9, RZ, RZ, RZ ;  /* 0x000000ffff094224 */ /* 0x000fe400078e00ff */
[----:B------:R-:W-:-:S05]  /*0800*/  @P4 IMAD.MOV.U32 R15, RZ, RZ, RZ ;  /* 0x000000ffff0f4224 */ /* 0x000fca00078e00ff */
[----:B------:R-:W2:Y:S01]  /*0810*/  @!P4 LDC R11, c[0x0][0xc] ;  /* 0x00000300ff0bcb82 */ /* 0x000ea20000000800 */
[----:B-1----:R-:W-:-:S04]  /*0820*/  @P4 IMAD.WIDE.U32 R12, R13, UR8, R8 ;  /* 0x000000080d0c4c25 */ /* 0x002fc8000f8e0008 */
[----:B--2---:R-:W-:-:S04]  /*0830*/  @!P4 IMAD.WIDE.U32 R10, R8, R11, R4 ;  /* 0x0000000b080ac225 */ /* 0x004fc800078e0004 */
[----:B------:R-:W-:Y:S02]  /*0840*/  @P4 IMAD.MOV.U32 R4, RZ, RZ, R12 ;  /* 0x000000ffff044224 */ /* 0x000fe400078e000c */
[----:B------:R-:W-:Y:S02]  /*0850*/  @P4 IMAD.IADD R5, R13, 0x1, R15 ;  /* 0x000000010d054824 */ /* 0x000fe400078e020f */
[----:B------:R-:W-:Y:S02]  /*0860*/  @!P4 IMAD.MOV.U32 R4, RZ, RZ, R10 ;  /* 0x000000ffff04c224 */ /* 0x000fe400078e000a */
[----:B------:R-:W-:Y:S01]  /*0870*/  @!P4 IMAD.MOV.U32 R5, RZ, RZ, R11 ;  /* 0x000000ffff05c224 */ /* 0x000fe200078e000b */
[----:B------:R-:W-:Y:S06]  /*0880*/  @!P3 BRA `(.L_x_5) ;  /* 0x00000000000cb947 */ /* 0x000fec0003800000 */
[----:B------:R-:W-:Y:S01]  /*0890*/  UCGABAR_WAIT ;  /* 0x0000000000007dc7 */ /* 0x000fe20008000000 */
[----:B------:R-:W-:Y:S01]  /*08a0*/  CCTL.IVALL ;  /* 0x00000000ff00798f */ /* 0x000fe20002000000 */
[----:B------:R-:W-:Y:S05]  /*08b0*/  BRA `(.L_x_6) ;  /* 0x0000000000047947 */ /* 0x000fea0003800000 */
.L_x_5:
[----:B------:R-:W-:Y:S06]  /*08c0*/  BAR.SYNC.DEFER_BLOCKING 0x0 ;  /* 0x0000000000007b1d */ /* 0x000fec0000010000 */
.L_x_6:
[----:B------:R-:W-:Y:S05]  /*08d0*/  @!P2 BRA `(.L_x_7) ;  /* 0x0000004c0044a947 */ /* 0x000fea0003800000 */
[----:B------:R-:W-:-:S13]  /*08e0*/  ISETP.GT.U32.AND P1, PT, R14, 0x1, PT ;  /* 0x000000010e00780c */ /* 0x000fda0003f24070 */
[----:B0-----:R-:W-:Y:S05]  /*08f0*/  @P1 EXIT ;  /* 0x000000000000194d */ /* 0x001fea0003800000 */
[----:B------:R-:W-:Y:S01]  /*0900*/  ULDC.64 UR4, c[0x0][0x650] ;  /* 0x0001940000047ab9 */ /* 0x000fe20000000a00 */
[----:B------:R-:W-:Y:S01]  /*0910*/  PRMT R10, RZ, 0x7610, R10 ;  /* 0x00007610ff0a7816 */ /* 0x000fe2000000000a */
[----:B------:R-:W-:Y:S01]  /*0920*/  IMAD.MOV.U32 R11, RZ, RZ, -0x1 ;  /* 0xffffffffff0b7424 */ /* 0x000fe200078e00ff */
[----:B------:R-:W-:Y:S01]  /*0930*/  ISETP.GE.U32.AND P1, PT, R4, UR4, PT ;  /* 0x0000000404007c0c */ /* 0x000fe2000bf26070 */
[----:B------:R-:W-:Y:S02]  /*0940*/  IMAD.MOV.U32 R12, RZ, RZ, -0x1 ;  /* 0xffffffffff0c7424 */ /* 0x000fe400078e00ff */
[----:B------:R-:W-:Y:S01]  /*0950*/  IMAD.MOV.U32 R71, RZ, RZ, -0x1 ;  /* 0xffffffffff477424 */ /* 0x000fe200078e00ff */
[----:B------:R-:W-:-:S13]  /*0960*/  ISETP.GE.U32.AND.EX P1, PT, R5, UR5, PT, P1 ;  /* 0x0000000505007c0c */ /* 0x000fda000bf26110 */
[----:B------:R-:W-:Y:S05]  /*0970*/  @P1 BRA `(.L_x_8) ;  /* 0x0000000400241947 */ /* 0x000fea0003800000 */
[----:B------:R-:W0:Y:S01]  /*0980*/  LDC.64 R22, c[0x0][0x628] ;  /* 0x00018a00ff167b82 */ /* 0x000e220000000a00 */
[----:B------:R-:W-:Y:S02]  /*0990*/  IMAD.MOV.U32 R10, RZ, RZ, R4 ;  /* 0x000000ffff0a7224 */ /* 0x000fe400078e0004 */
[----:B------:R-:W-:-:S05]  /*09a0*/  IMAD.MOV.U32 R11, RZ, RZ, R5 ;  /* 0x000000ffff0b7224 */ /* 0x000fca00078e0005 */
[----:B------:R-:W1:Y:S08]  /*09b0*/  LDC R16, c[0x0][0x630] ;  /* 0x00018c00ff107b82 */ /* 0x000e700000000800 */
[----:B------:R-:W2:Y:S01]  /*09c0*/  LDC.64 R24, c[0x0][0x620] ;  /* 0x00018800ff187b82 */ /* 0x000ea20000000a00 */
[----:B0-----:R-:W-:-:S04]  /*09d0*/  ISETP.NE.U32.AND P1, PT, R22, RZ, PT ;  /* 0x000000ff1600720c */ /* 0x001fc80003f25070 */
[----:B------:R-:W-:-:S13]  /*09e0*/  ISETP.NE.AND.EX P1, PT, R23, RZ, PT, P1 ;  /* 0x000000ff1700720c */ /* 0x000fda0003f25310 */
[----:B-12---:R-:W-:Y:S05]  /*09f0*/  @!P1 BRA `(.L_x_9) ;  /* 0x0000000000289947 */ /* 0x006fea0003800000 */
[----:B------:R-:W0:Y:S02]  /*0a00*/  LDC R3, c[0x0][0x634] ;  /* 0x00018d00ff037b82 */ /* 0x000e240000000800 */
[----:B0-----:R-:W-:-:S05]  /*0a10*/  IADD3 R3, P1, R4, R3, RZ ;  /* 0x0000000304037210 */ /* 0x001fca0007f3e0ff */
[----:B------:R-:W-:-:S04]  /*0a20*/  IMAD.X R19, RZ, RZ, R5, P1 ;  /* 0x000000ffff137224 */ /* 0x000fc800008e0605 */
[----:B------:R-:W-:-:S04]  /*0a30*/  IMAD.WIDE.U32 R10, R19, R22, RZ ;  /* 0x00000016130a7225 */ /* 0x000fc800078e00ff */
[----:B------:R-:W-:-:S04]  /*0a40*/  IMAD.WIDE.U32 R12, P1, R3, R23, R10 ;  /* 0x00000017030c7225 */ /* 0x000fc8000782000a */
[----:B------:R-:W-:-:S04]  /*0a50*/  IMAD.WIDE.U32 R10, R3, R22, RZ ;  /* 0x00000016030a7225 */ /* 0x000fc800078e00ff */
[----:B------:R-:W-:Y:S01]  /*0a60*/  IMAD.X R15, RZ, RZ, RZ, P1 ;  /* 0x000000ffff0f7224 */ /* 0x000fe200008e06ff */
[----:B------:R-:W-:Y:S01]  /*0a70*/  IADD3 RZ, P1, R11, R12, RZ ;  /* 0x0000000c0bff7210 */ /* 0x000fe20007f3e0ff */
[----:B------:R-:W-:-:S04]  /*0a80*/  IMAD.MOV.U32 R14, RZ, RZ, R13 ;  /* 0x000000ffff0e7224 */ /* 0x000fc800078e000d */
[----:B------:R-:W-:-:S08]  /*0a90*/  IMAD.WIDE.U32.X R10, R19, R23, R14, P1 ;  /* 0x00000017130a7225 */ /* 0x000fd000008e040e */
.L_x_9:
[----:B------:R-:W0:Y:S01]  /*0aa0*/  LDC.64 R28, c[0x0][0x640] ;  /* 0x00019000ff1c7b82 */ /* 0x000e220000000a00 */
[--C-:B------:R-:W-:Y:S01]  /*0ab0*/  SHF.R.U64 R71, R10, R16, R11.reuse ;  /* 0x000000100a477219 */ /* 0x100fe2000000120b */
[----:B------:R-:W-:Y:S01]  /*0ac0*/  IMAD R20, R17, R20, R8 ;  /* 0x0000001411147224 */ /* 0x000fe200078e0208 */
[----:B------:R-:W-:Y:S01]  /*0ad0*/  SHF.R.U32.HI R3, RZ, R16, R11 ;  /* 0x00000010ff037219 */ /* 0x000fe2000001160b */
[----:B------:R-:W-:Y:S01]  /*0ae0*/  IMAD.MOV.U32 R17, RZ, RZ, 0x1 ;  /* 0x00000001ff117424 */ /* 0x000fe200078e00ff */
[----:B------:R-:W-:-:S03]  /*0af0*/  IADD3 R9, P1, RZ, -R71, RZ ;  /* 0x80000047ff097210 */ /* 0x000fc60007f3e0ff */
[----:B------:R-:W1:Y:S02]  /*0b00*/  LDC R14, c[0x0][0x618] ;  /* 0x00018600ff0e7b82 */ /* 0x000e640000000800 */
[----:B------:R-:W-:Y:S02]  /*0b10*/  IMAD.X R3, RZ, RZ, ~R3, P1 ;  /* 0x000000ffff037224 */ /* 0x000fe400008e0e03 */
[----:B------:R-:W-:-:S04]  /*0b20*/  IMAD.WIDE.U32 R10, R9, R24, R4 ;  /* 0x00000018090a7225 */ /* 0x000fc800078e0004 */
[----:B------:R-:W2:Y:S01]  /*0b30*/  LDC R18, c[0x0][0x608] ;  /* 0x00018200ff127b82 */ /* 0x000ea20000000800 */
[----:B------:R-:W-:Y:S02]  /*0b40*/  IMAD R12, R3, R24, RZ ;  /* 0x00000018030c7224 */ /* 0x000fe400078e02ff */
[----:B------:R-:W-:Y:S02]  /*0b50*/  IMAD.MOV.U32 R3, RZ, RZ, -0x1 ;  /* 0xffffffffff037424 */ /* 0x000fe400078e00ff */
[----:B------:R-:W-:-:S03]  /*0b60*/  IMAD R9, R9, R25, R12 ;  /* 0x0000001909097224 */ /* 0x000fc600078e020c */
[----:B------:R-:W3:Y:S01]  /*0b70*/  LDC R26, c[0x0][0x658] ;  /* 0x00019600ff1a7b82 */ /* 0x000ee20000000800 */
[----:B------:R-:W-:Y:S01]  /*0b80*/  IMAD.IADD R9, R11, 0x1, R9 ;  /* 0x000000010b097824 */ /* 0x000fe200078e0209 */
[----:B0-----:R-:W-:-:S04]  /*0b90*/  ISETP.NE.U32.AND P1, PT, R28, RZ, PT ;  /* 0x000000ff1c00720c */ /* 0x001fc80003f25070 */
[----:B------:R-:W-:Y:S02]  /*0ba0*/  ISETP.NE.AND.EX P1, PT, R29, RZ, PT, P1 ;  /* 0x000000ff1d00720c */ /* 0x000fe40003f25310 */
[----:B------:R-:W0:Y:S01]  /*0bb0*/  LDC R22, c[0x0][0x600] ;  /* 0x00018000ff167b82 */ /* 0x000e220000000800 */
[-CC-:B-1----:R-:W-:Y:S02]  /*0bc0*/  SHF.R.U64 R16, R10, R14.reuse, R9.reuse ;  /* 0x0000000e0a107219 */ /* 0x182fe40000001209 */
[----:B------:R-:W-:-:S05]  /*0bd0*/  SHF.R.U32.HI R9, RZ, R14, R9 ;  /* 0x0000000eff097219 */ /* 0x000fca0000011609 */
[----:B------:R-:W1:Y:S01]  /*0be0*/  LDC R19, c[0x0][0x648] ;  /* 0x00019200ff137b82 */ /* 0x000e620000000800 */
[-CC-:B--2---:R-:W-:Y:S02]  /*0bf0*/  SHF.R.U64 R25, R16, R18.reuse, R9.reuse ;  /* 0x0000001210197219 */ /* 0x184fe40000001209 */
[----:B------:R-:W-:-:S05]  /*0c00*/  SHF.R.U32.HI R9, RZ, R18, R9 ;  /* 0x00000012ff097219 */ /* 0x000fca0000011609 */
[----:B------:R-:W2:Y:S01]  /*0c10*/  LDC R21, c[0x0][0x638] ;  /* 0x00018e00ff157b82 */ /* 0x000ea20000000800 */
[-CC-:B---3--:R-:W-:Y:S02]  /*0c20*/  SHF.R.U64 R18, R25, R26.reuse, R9.reuse ;  /* 0x0000001a19127219 */ /* 0x188fe40000001209 */
[-C--:B------:R-:W-:Y:S02]  /*0c30*/  SHF.L.U32 R3, R3, R26.reuse, RZ ;  /* 0x0000001a03037219 */ /* 0x080fe400000006ff */
[----:B------:R-:W-:Y:S01]  /*0c40*/  SHF.R.U32.HI R9, RZ, R26, R9 ;  /* 0x0000001aff097219 */ /* 0x000fe20000011609 */
[----:B------:R-:W-:Y:S01]  /*0c50*/  IMAD.MOV.U32 R8, RZ, RZ, R18 ;  /* 0x000000ffff087224 */ /* 0x000fe200078e0012 */
[----:B------:R-:W-:Y:S01]  /*0c60*/  LOP3.LUT R14, RZ, R3, RZ, 0x33, !PT ;  /* 0x00000003ff0e7212 */ /* 0x000fe200078e33ff */
[----:B------:R-:W3:Y:S01]  /*0c70*/  LDC R23, c[0x0][0x610] ;  /* 0x00018400ff177b82 */ /* 0x000ee20000000800 */
[----:B------:R-:W-:Y:S05]  /*0c80*/  @!P1 BRA `(.L_x_10) ;  /* 0x0000000000289947 */ /* 0x000fea0003800000 */
[----:B------:R-:W4:Y:S02]  /*0c90*/  LDC R3, c[0x0][0x64c] ;  /* 0x00019300ff037b82 */ /* 0x000f240000000800 */
[----:B----4-:R-:W-:-:S05]  /*0ca0*/  IADD3 R3, P1, R18, R3, RZ ;  /* 0x0000000312037210 */ /* 0x010fca0007f3e0ff */
        /* <DEDUP_REMOVED lines=8> */
.L_x_10:
[----:B-1----:R-:W-:Y:S01]  /*0d30*/  SHF.R.U64 R8, R8, R19, R9 ;  /* 0x0000001308087219 */ /* 0x002fe20000001209 */
[----:B0-----:R-:W-:Y:S01]  /*0d40*/  VIADD R9, R22, 0xffffffff ;  /* 0xffffffff16097836 */ /* 0x001fe20000000000 */
[----:B------:R-:W-:Y:S02]  /*0d50*/  SHF.L.U32 R3, R17, R26, RZ ;  /* 0x0000001a11037219 */ /* 0x000fe400000006ff */
[----:B------:R-:W-:Y:S01]  /*0d60*/  LOP3.LUT R14, R25, R14, RZ, 0xc0, !PT ;  /* 0x0000000e190e7212 */ /* 0x000fe200078ec0ff */
[----:B------:R-:W-:Y:S01]  /*0d70*/  IMAD.MOV R10, RZ, RZ, -R8 ;  /* 0x000000ffff0a7224 */ /* 0x000fe200078e0a08 */
[----:B------:R-:W-:-:S03]  /*0d80*/  SEL R7, R7, R20, !P4 ;  /* 0x0000001407077207 */ /* 0x000fc60006000000 */
[----:B------:R-:W-:Y:S01]  /*0d90*/  IMAD R14, R3, R8, R14 ;  /* 0x00000008030e7224 */ /* 0x000fe200078e020e */
[----:B------:R-:W-:Y:S01]  /*0da0*/  LOP3.LUT R8, R16, R9, RZ, 0xc0, !PT ;  /* 0x0000000910087212 */ /* 0x000fe200078ec0ff */
[----:B--2---:R-:W-:Y:S02]  /*0db0*/  IMAD R3, R10, R21, R18 ;  /* 0x000000150a037224 */ /* 0x004fe400078e0212 */
[----:B---3--:R-:W-:Y:S02]  /*0dc0*/  IMAD R7, R14, R23, R7 ;  /* 0x000000170e077224 */ /* 0x008fe400078e0207 */
[----:B------:R-:W-:Y:S02]  /*0dd0*/  IMAD R8, R3, R22, R8 ;  /* 0x0000001603087224 */ /* 0x000fe400078e0208 */
[----:B------:R-:W-:-:S03]  /*0de0*/  IMAD.MOV.U32 R10, RZ, RZ, 0x1 ;  /* 0x00000001ff0a7424 */ /* 0x000fc600078e00ff */
[----:B------:R-:W-:Y:S02]  /*0df0*/  SEL R12, R8, R7, !P4 ;  /* 0x00000007080c7207 */ /* 0x000fe40006000000 */
[----:B------:R-:W-:-:S07]  /*0e00*/  SEL R11, R7, R8, !P4 ;  /* 0x00000008070b7207 */ /* 0x000fce0006000000 */
.L_x_8:
[----:B------:R-:W-:-:S08]  /*0e10*/  NOP ;  /* 0x0000000000007918 */ /* 0x000fd00000000000 */
[----:B------:R-:W0:Y:S02]  /*0e20*/  USETMAXREG.TRY_ALLOC.CTAPOOL UP0, 0xe8 ;  /* 0x000000e8000079c8 */ /* 0x000e240008000600 */
[----:B0-----:R-:W-:-:S13]  /*0e30*/  PLOP3.LUT P1, PT, PT, PT, UP0, 0x80, 0x0 ;  /* 0x000000000000781c */ /* 0x001fda0003f2f008 */
[----:B------:R-:W-:Y:S05]  /*0e40*/  @!P1 BRA `(.L_x_8) ;  /* 0xfffffffc00f09947 */ /* 0x000fea000383ffff */
[----:B------:R-:W-:Y:S01]  /*0e50*/  ULDC.64 UR4, c[0x0][0x598] ;  /* 0x0001660000047ab9 */ /* 0x000fe20000000a00 */
[----:B------:R-:W-:Y:S01]  /*0e60*/  ULDC.64 UR16, c[0x0][0x208] ;  /* 0x0000820000107ab9 */ /* 0x000fe20000000a00 */
[----:B------:R-:W-:-:S04]  /*0e70*/  ISETP.NE.U32.AND P1, PT, RZ, UR4, PT ;  /* 0x00000004ff007c0c */ /* 0x000fc8000bf25070 */
[----:B------:R-:W-:-:S13]  /*0e80*/  ISETP.NE.AND.EX P1, PT, RZ, UR5, PT, P1 ;  /* 0x00000005ff007c0c */ /* 0x000fda000bf25310 */
[----:B------:R-:W-:Y:S05]  /*0e90*/  @!P1 BRA `(.L_x_11) ;  /* 0x00000000001c9947 */ /* 0x000fea0003800000 */
[----:B------:R-:W0:Y:S02]  /*0ea0*/  LDC.64 R8, c[0x0][0x598] ;  /* 0x00016600ff087b82 */ /* 0x000e240000000a00 */
[----:B0-----:R-:W2:Y:S02]  /*0eb0*/  LDG.E.64 R8, desc[UR16][R8.64] ;  /* 0x0000001008087981 */ /* 0x001ea4000c1e1b00 */
[----:B--2---:R-:W-:-:S04]  /*0ec0*/  ISETP.NE.U32.AND P1, PT, R8, RZ, PT ;  /* 0x000000ff0800720c */ /* 0x004fc80003f25070 */
[----:B------:R-:W-:-:S13]  /*0ed0*/  ISETP.NE.AND.EX P1, PT, R9, RZ, PT, P1 ;  /* 0x000000ff0900720c */ /* 0x000fda0003f25310 */
[----:B------:R-:W-:Y:S05]  /*0ee0*/  @!P1 BRA `(.L_x_11) ;  /* 0x0000000000089947 */ /* 0x000fea0003800000 */
[----:B------:R0:W5:Y:S01]  /*0ef0*/  LD.E R3, desc[UR16][R8.64] ;  /* 0x0000001008037980 */ /* 0x000162000c101900 */
[----:B------:R-:W-:Y:S05]  /*0f00*/  BRA `(.L_x_12) ;  /* 0x0000000000207947 */ /* 0x000fea0003800000 */
.L_x_11:
[----:B------:R-:W-:Y:S02]  /*0f10*/  ULDC.64 UR4, c[0x0][0x588] ;  /* 0x0001620000047ab9 */ /* 0x000fe40000000a00 */
[----:B------:R-:W-:-:S04]  /*0f20*/  ISETP.NE.U32.AND P1, PT, RZ, UR4, PT ;  /* 0x00000004ff007c0c */ /* 0x000fc8000bf25070 */
[----:B------:R-:W-:-:S13]  /*0f30*/  ISETP.NE.AND.EX P1, PT, RZ, UR5, PT, P1 ;  /* 0x00000005ff007c0c */ /* 0x000fda000bf25310 */
[----:B------:R-:W-:Y:S05]  /*0f40*/  @!P1 BRA `(.L_x_13) ;  /* 0x00000000000c9947 */ /* 0x000fea0003800000 */
[----:B------:R-:W0:Y:S02]  /*0f50*/  LDC.64 R8, c[0x0][0x588] ;  /* 0x00016200ff087b82 */ /* 0x000e240000000a00 */
[----:B0-----:R1:W5:Y:S01]  /*0f60*/  LDG.E R3, desc[UR16][R8.64] ;  /* 0x0000001008037981 */ /* 0x001362000c1e1900 */
[----:B------:R-:W-:Y:S05]  /*0f70*/  BRA `(.L_x_12) ;  /* 0x0000000000047947 */ /* 0x000fea0003800000 */
.L_x_13:
[----:B------:R-:W2:Y:S02]  /*0f80*/  LDC R3, c[0x0][0x580] ;  /* 0x00016000ff037b82 */ /* 0x000ea40000000800 */
.L_x_12:
[----:B------:R-:W-:Y:S02]  /*0f90*/  ULDC.64 UR4, c[0x0][0x5a0] ;  /* 0x0001680000047ab9 */ /* 0x000fe40000000a00 */
[----:B------:R-:W-:-:S04]  /*0fa0*/  ISETP.NE.U32.AND P1, PT, RZ, UR4, PT ;  /* 0x00000004ff007c0c */ /* 0x000fc8000bf25070 */
[----:B------:R-:W-:-:S13]  /*0fb0*/  ISETP.NE.AND.EX P1, PT, RZ, UR5, PT, P1 ;  /* 0x00000005ff007c0c */ /* 0x000fda000bf25310 */
[----:B------:R-:W-:Y:S05]  /*0fc0*/  @!P1 BRA `(.L_x_14) ;  /* 0x00000000001c9947 */ /* 0x000fea0003800000 */
[----:B01----:R-:W0:Y:S02]  /*0fd0*/  LDC.64 R8, c[0x0][0x5a0] ;  /* 0x00016800ff087b82 */ /* 0x003e240000000a00 */
[----:B0-----:R-:W3:Y:S02]  /*0fe0*/  LDG.E.64 R8, desc[UR16][R8.64] ;  /* 0x0000001008087981 */ /* 0x001ee4000c1e1b00 */
[----:B---3--:R-:W-:-:S04]  /*0ff0*/  ISETP.NE.U32.AND P1, PT, R8, RZ, PT ;  /* 0x000000ff0800720c */ /* 0x008fc80003f25070 */
[----:B------:R-:W-:-:S13]  /*1000*/  ISETP.NE.AND.EX P1, PT, R9, RZ, PT, P1 ;  /* 0x000000ff0900720c */ /* 0x000fda0003f25310 */
[----:B------:R-:W-:Y:S05]  /*1010*/  @!P1 BRA `(.L_x_14) ;  /* 0x0000000000089947 */ /* 0x000fea0003800000 */
[----:B------:R0:W5:Y:S01]  /*1020*/  LD.E R7, desc[UR16][R8.64] ;  /* 0x0000001008077980 */ /* 0x000162000c101900 */
[----:B------:R-:W-:Y:S05]  /*1030*/  BRA `(.L_x_15) ;  /* 0x0000000000207947 */ /* 0x000fea0003800000 */
.L_x_14:
[----:B------:R-:W-:Y:S02]  /*1040*/  ULDC.64 UR4, c[0x0][0x590] ;  /* 0x0001640000047ab9 */ /* 0x000fe40000000a00 */
[----:B------:R-:W-:-:S04]  /*1050*/  ISETP.NE.U32.AND P1, PT, RZ, UR4, PT ;  /* 0x00000004ff007c0c */ /* 0x000fc8000bf25070 */
[----:B------:R-:W-:-:S13]  /*1060*/  ISETP.NE.AND.EX P1, PT, RZ, UR5, PT, P1 ;  /* 0x00000005ff007c0c */ /* 0x000fda000bf25310 */
[----:B------:R-:W-:Y:S05]  /*1070*/  @!P1 BRA `(.L_x_16) ;  /* 0x00000000000c9947 */ /* 0x000fea0003800000 */
[----:B01----:R-:W0:Y:S02]  /*1080*/  LDC.64 R8, c[0x0][0x590] ;  /* 0x00016400ff087b82 */ /* 0x003e240000000a00 */
[----:B0-----:R1:W5:Y:S01]  /*1090*/  LDG.E R7, desc[UR16][R8.64] ;  /* 0x0000001008077981 */ /* 0x001362000c1e1900 */
[----:B------:R-:W-:Y:S05]  /*10a0*/  BRA `(.L_x_15) ;  /* 0x0000000000047947 */ /* 0x000fea0003800000 */
.L_x_16:
[----:B------:R-:W3:Y:S02]  /*10b0*/  LDC R7, c[0x0][0x584] ;  /* 0x00016100ff077b82 */ /* 0x000ee40000000800 */
.L_x_15:
[----:B------:R-:W-:-:S13]  /*10c0*/  LOP3.LUT P1, RZ, R10, 0xff, RZ, 0xc0, !PT ;  /* 0x000000ff0aff7812 */ /* 0x000fda000782c0ff */
[----:B------:R-:W-:Y:S05]  /*10d0*/  @!P1 EXIT ;  /* 0x000000000000994d */ /* 0x000fea0003800000 */
[----:B------:R-:W-:Y:S01]  /*10e0*/  ULDC UR4, c[0x0][0x28c] ;  /* 0x0000a30000047ab9 */ /* 0x000fe20000000800 */
[----:B------:R-:W-:Y:S01]  /*10f0*/  LOP3.LUT R81, R2, 0x1, RZ, 0xfc, !PT ;  /* 0x0000000102517812 */ /* 0x000fe200078efcff */
[----:B------:R-:W-:-:S04]  /*1100*/  UIADD3 UR4, UR4, 0x7f, URZ ;  /* 0x0000007f04047890 */ /* 0x000fc8000fffe03f */
[----:B------:R-:W-:-:S04]  /*1110*/  USHF.R.S32.HI UR5, URZ, 0x1f, UR4 ;  /* 0x0000001f3f057899 */ /* 0x000fc80008011404 */
[----:B------:R-:W-:-:S03]  /*1120*/  ULEA.HI UR5, UR5, UR4, URZ, 0x7 ;  /* 0x0000000405057291 */ /* 0x000fc6000f8f383f */
[----:B------:R-:W-:Y:S01]  /*1130*/  UMOV UR4, URZ ;  /* 0x0000003f00047c82 */ /* 0x000fe20008000000 */
[----:B------:R-:W-:-:S03]  /*1140*/  USHF.R.S32.HI UR9, URZ, 0x7, UR5 ;  /* 0x000000073f097899 */ /* 0x000fc60008011405 */
[----:B------:R-:W-:-:S09]  /*1150*/  UMOV UR5, URZ ;  /* 0x0000003f00057c82 */ /* 0x000fd20008000000 */
.L_x_107:
[----:B01----:R-:W-:Y:S01]  /*1160*/  LOP3.LUT R8, R0, 0x80, RZ, 0xc0, !PT ;  /* 0x0000008000087812 */ /* 0x003fe200078ec0ff */
[----:B------:R-:W0:Y:S01]  /*1170*/  S2UR UR13, SR_CgaCtaId ;  /* 0x00000000000d79c3 */ /* 0x000e220000008800 */
[----:B------:R-:W-:Y:S01]  /*1180*/  UMOV UR12, 0x400 ;  /* 0x00000400000c7882 */ /* 0x000fe20000000000 */
[----:B------:R-:W-:Y:S01]  /*1190*/  UMOV UR6, URZ ;  /* 0x0000003f00067c82 */ /* 0x000fe20008000000 */
[----:B------:R-:W-:Y:S01]  /*11a0*/  SHF.R.U32.HI R8, RZ, 0x7, R8 ;  /* 0x00000007ff087819 */ /* 0x000fe20000011608 */
[----:B------:R-:W-:Y:S01]  /*11b0*/  UMOV UR7, URZ ;  /* 0x0000003f00077c82 */ /* 0x000fe20008000000 */
[----:B------:R-:W-:Y:S01]  /*11c0*/  UMOV UR18, UR5 ;  /* 0x0000000500127c82 */ /* 0x000fe20008000000 */
[----:B------:R-:W-:Y:S02]  /*11d0*/  CS2R R14, SRZ ;  /* 0x00000000000e7805 */ /* 0x000fe4000001ff00 */
[----:B------:R-:W-:Y:S01]  /*11e0*/  CS2R R16, SRZ ;  /* 0x0000000000107805 */ /* 0x000fe2000001ff00 */
[----:B------:R-:W1:Y:S01]  /*11f0*/  LDC R9, c[0x0][0x28c] ;  /* 0x0000a300ff097b82 */ /* 0x000e620000000800 */
[----:B----4-:R-:W4:Y:S01]  /*1200*/  SHFL.IDX PT, R8, R8, RZ, 0x1f ;  /* 0x00001fff08087589 */ /* 0x010f2200000e0000 */
[----:B------:R-:W-:-:S02]  /*1210*/  CS2R R18, SRZ ;  /* 0x0000000000127805 */ /* 0x000fc4000001ff00 */
[----:B------:R-:W-:Y:S02]  /*1220*/  CS2R R20, SRZ ;  /* 0x0000000000147805 */ /* 0x000fe4000001ff00 */
[----:B------:R-:W-:Y:S02]  /*1230*/  CS2R R56, SRZ ;  /* 0x0000000000387805 */ /* 0x000fe4000001ff00 */
[----:B------:R-:W-:Y:S02]  /*1240*/  CS2R R58, SRZ ;  /* 0x00000000003a7805 */ /* 0x000fe4000001ff00 */
[----:B------:R-:W-:Y:S02]  /*1250*/  CS2R R60, SRZ ;  /* 0x00000000003c7805 */ /* 0x000fe4000001ff00 */
[----:B------:R-:W-:Y:S02]  /*1260*/  CS2R R62, SRZ ;  /* 0x00000000003e7805 */ /* 0x000fe4000001ff00 */
[----:B------:R-:W-:-:S02]  /*1270*/  CS2R R64, SRZ ;  /* 0x0000000000407805 */ /* 0x000fc4000001ff00 */
[----:B------:R-:W-:Y:S02]  /*1280*/  CS2R R66, SRZ ;  /* 0x0000000000427805 */ /* 0x000fe4000001ff00 */
[----:B------:R-:W-:Y:S01]  /*1290*/  CS2R R68, SRZ ;  /* 0x0000000000447805 */ /* 0x000fe2000001ff00 */
[----:B------:R-:W-:Y:S01]  /*12a0*/  IMAD.MOV.U32 R70, RZ, RZ, RZ ;  /* 0x000000ffff467224 */ /* 0x000fe200078e00ff */
[----:B------:R-:W-:Y:S02]  /*12b0*/  CS2R R72, SRZ ;  /* 0x0000000000487805 */ /* 0x000fe4000001ff00 */
[----:B------:R-:W-:Y:S02]  /*12c0*/  CS2R R74, SRZ ;  /* 0x00000000004a7805 */ /* 0x000fe4000001ff00 */
[----:B------:R-:W-:Y:S02]  /*12d0*/  CS2R R76, SRZ ;  /* 0x00000000004c7805 */ /* 0x000fe4000001ff00 */
[----:B------:R-:W-:Y:S01]  /*12e0*/  CS2R R78, SRZ ;  /* 0x00000000004e7805 */ /* 0x000fe2000001ff00 */
[----:B------:R-:W-:Y:S01]  /*12f0*/  IMAD.MOV.U32 R80, RZ, RZ, RZ ;  /* 0x000000ffff507224 */ /* 0x000fe200078e00ff */
[----:B------:R-:W-:Y:S01]  /*1300*/  CS2R R24, SRZ ;  /* 0x0000000000187805 */ /* 0x000fe2000001ff00 */
[----:B--2---:R-:W-:Y:S01]  /*1310*/  IMAD.U32 R22, RZ, RZ, UR4 ;  /* 0x00000004ff167e24 */ /* 0x004fe2000f8e00ff */
[----:B------:R-:W-:-:S02]  /*1320*/  CS2R R26, SRZ ;  /* 0x00000000001a7805 */ /* 0x000fc4000001ff00 */
[----:B------:R-:W-:Y:S02]  /*1330*/  CS2R R28, SRZ ;  /* 0x00000000001c7805 */ /* 0x000fe4000001ff00 */
[----:B------:R-:W-:Y:S02]  /*1340*/  CS2R R30, SRZ ;  /* 0x00000000001e7805 */ /* 0x000fe4000001ff00 */
[----:B------:R-:W-:Y:S02]  /*1350*/  CS2R R32, SRZ ;  /* 0x0000000000207805 */ /* 0x000fe4000001ff00 */
[----:B------:R-:W-:Y:S02]  /*1360*/  CS2R R34, SRZ ;  /* 0x0000000000227805 */ /* 0x000fe4000001ff00 */
[----:B-1----:R-:W-:Y:S02]  /*1370*/  ISETP.GE.AND P1, PT, R9, 0x1, PT ;  /* 0x000000010900780c */ /* 0x002fe40003f26270 */
[----:B------:R-:W-:-:S02]  /*1380*/  CS2R R36, SRZ ;  /* 0x0000000000247805 */ /* 0x000fc4000001ff00 */
[----:B----4-:R-:W-:Y:S02]  /*1390*/  R2UR UR8, R8 ;  /* 0x00000000080872ca */ /* 0x010fe400000e0000 */
[----:B------:R-:W-:Y:S02]  /*13a0*/  CS2R R38, SRZ ;  /* 0x0000000000267805 */ /* 0x000fe4000001ff00 */
[----:B------:R-:W-:Y:S02]  /*13b0*/  CS2R R40, SRZ ;  /* 0x0000000000287805 */ /* 0x000fe4000001ff00 */
[----:B------:R-:W-:Y:S02]  /*13c0*/  CS2R R42, SRZ ;  /* 0x00000000002a7805 */ /* 0x000fe4000001ff00 */
[----:B------:R-:W-:Y:S02]  /*13d0*/  CS2R R44, SRZ ;  /* 0x00000000002c7805 */ /* 0x000fe4000001ff00 */
[----:B------:R-:W-:-:S02]  /*13e0*/  CS2R R46, SRZ ;  /* 0x00000000002e7805 */ /* 0x000fc4000001ff00 */
[----:B------:R-:W-:Y:S02]  /*13f0*/  CS2R R48, SRZ ;  /* 0x0000000000307805 */ /* 0x000fe4000001ff00 */
[----:B------:R-:W-:Y:S02]  /*1400*/  CS2R R50, SRZ ;  /* 0x0000000000327805 */ /* 0x000fe4000001ff00 */
[----:B------:R-:W-:Y:S02]  /*1410*/  CS2R R52, SRZ ;  /* 0x0000000000347805 */ /* 0x000fe4000001ff00 */
[----:B------:R-:W-:Y:S01]  /*1420*/  CS2R R54, SRZ ;  /* 0x0000000000367805 */ /* 0x000fe2000001ff00 */
[----:B------:R-:W-:-:S04]  /*1430*/  ULEA.HI UR10, UR8, UR8, URZ, 0x1 ;  /* 0x00000008080a7291 */ /* 0x000fc8000f8f083f */
[----:B------:R-:W-:Y:S02]  /*1440*/  ULOP3.LUT UR11, UR10, 0x7fffe, URZ, 0xc0, !UPT ;  /* 0x0007fffe0a0b7892 */ /* 0x000fe4000f8ec03f */
[----:B0-----:R-:W-:Y:S02]  /*1450*/  ULEA UR10, UR13, UR12, 0x18 ;  /* 0x0000000c0d0a7291 */ /* 0x001fe4000f8ec03f */
[----:B------:R-:W-:-:S03]  /*1460*/  UIADD3 UR11, UR8, -UR11, URZ ;  /* 0x8000000b080b7290 */ /* 0x000fc6000fffe03f */
[----:B------:R-:W-:Y:S01]  /*1470*/  UMOV UR8, URZ ;  /* 0x0000003f00087c82 */ /* 0x000fe20008000000 */
[----:B------:R-:W-:-:S04]  /*1480*/  ULEA UR11, UR11, UR10, 0xd ;  /* 0x0000000a0b0b7291 */ /* 0x000fc8000f8e683f */
[----:B------:R-:W-:-:S04]  /*1490*/  UIADD3 UR11, UR11, 0x100, URZ ;  /* 0x000001000b0b7890 */ /* 0x000fc8000fffe03f */
[----:B------:R-:W-:-:S04]  /*14a0*/  USHF.R.U32.HI UR11, URZ, 0x4, UR11 ;  /* 0x000000043f0b7899 */ /* 0x000fc8000801160b */
[----:B------:R-:W-:Y:S01]  /*14b0*/  ULOP3.LUT UR11, UR11, 0x3fff, URZ, 0xc0, !UPT ;  /* 0x00003fff0b0b7892 */ /* 0x000fe2000f8ec03f */
[----:B------:R-:W-:Y:S11]  /*14c0*/  @!P1 BRA `(.L_x_17) ;  /* 0x0000000400a09947 */ /* 0x000ff60003800000 */
[----:B------:R-:W-:-:S13]  /*14d0*/  ISETP.NE.AND P2, PT, R81, 0x3, PT ;  /* 0x000000035100780c */ /* 0x000fda0003f45270 */
[----:B------:R-:W-:Y:S05]  /*14e0*/  @!P2 BRA `(.L_x_18) ;  /* 0x000000000004a947 */ /* 0x000fea0003800000 */
[----:B------:R-:W-:Y:S01]  /*14f0*/  BPT.TRAP 0x1 ;  /* 0x000000040000795c */ /* 0x000fe20000300000 */
.L_x_18:
[----:B------:R-:W-:Y:S01]  /*1500*/  ULEA UR6, UR5, UR10, 0x3 ;  /* 0x0000000a05067291 */ /* 0x000fe2000f8e183f */
[----:B------:R-:W-:-:S05]  /*1510*/  IMAD.U32 R8, RZ, RZ, UR4 ;  /* 0x00000004ff087e24 */ /* 0x000fca000f8e00ff */
[----:B------:R-:W-:-:S04]  /*1520*/  SHF.L.U32 R8, R8, 0x1f, RZ ;  /* 0x0000001f08087819 */ /* 0x000fc800000006ff */
[----:B------:R0:W1:Y:S01]  /*1530*/  SYNCS.PHASECHK.TRANS64.TRYWAIT P1, [UR6], R8 ;  /* 0x00000008ff0075a7 */ /* 0x0000620008020146 */
[----:B------:R-:W-:Y:S05]  /*1540*/  @!P2 BRA `(.L_x_19) ;  /* 0x000000000004a947 */ /* 0x000fea0003800000 */
[----:B------:R-:W-:Y:S01]  /*1550*/  BPT.TRAP 0x1 ;  /* 0x000000040000795c */ /* 0x000fe20000300000 */
.L_x_19:
[----:B-1----:R-:W-:Y:S05]  /*1560*/  @P1 BRA `(.L_x_20) ;  /* 0x0000000000081947 */ /* 0x002fea0003800000 */
[----:B------:R-:W1:Y:S02]  /*1570*/  SYNCS.PHASECHK.TRANS64.TRYWAIT P1, [UR6], R8 ;  /* 0x00000008ff0075a7 */ /* 0x000e640008020146 */
[----:B-1----:R-:W-:Y:S05]  /*1580*/  @!P1 BRA `(.L_x_21) ;  /* 0x0000005400989947 */ /* 0x002fea0003800000 */
.L_x_20:
[----:B------:R-:W-:Y:S01]  /*1590*/  UIADD3 UR6, UR10, 0x14100, URZ ;  /* 0x000141000a067890 */ /* 0x000fe2000fffe03f */
[----:B------:R-:W-:Y:S01]  /*15a0*/  WARPGROUP.ARRIVE ;  /* 0x00000000000079c5 */ /* 0x000fe20000000000 */
[----:B------:R-:W-:Y:S01]  /*15b0*/  ULOP3.LUT UR8, UR11, 0x10000, URZ, 0xfc, !UPT ;  /* 0x000100000b087892 */ /* 0x000fe2000f8efc3f */
[----:B------:R-:W-:Y:S01]  /*15c0*/  CS2R R14, SRZ ;  /* 0x00000000000e7805 */ /* 0x000fe2000001ff00 */
[----:B------:R-:W-:Y:S01]  /*15d0*/  USHF.R.U32.HI UR6, URZ, 0x4, UR6 ;  /* 0x000000043f067899 */ /* 0x000fe20008011606 */
[----:B------:R-:W-:Y:S01]  /*15e0*/  CS2R R16, SRZ ;  /* 0x0000000000107805 */ /* 0x000fe2000001ff00 */
[----:B------:R-:W-:Y:S01]  /*15f0*/  UMOV UR13, 0x40000040 ;  /* 0x40000040000d7882 */ /* 0x000fe20000000000 */
[----:B------:R-:W-:Y:S01]  /*1600*/  UMOV UR15, 0x40000040 ;  /* 0x40000040000f7882 */ /* 0x000fe20000000000 */
[----:B------:R-:W-:Y:S01]  /*1610*/  ULOP3.LUT UR6, UR6, 0x3fff, URZ, 0xc0, !UPT ;  /* 0x00003fff06067892 */ /* 0x000fe2000f8ec03f */
[----:B------:R-:W-:Y:S02]  /*1620*/  CS2R R18, SRZ ;  /* 0x0000000000127805 */ /* 0x000fe4000001ff00 */
[----:B------:R-:W-:-:S02]  /*1630*/  CS2R R20, SRZ ;  /* 0x0000000000147805 */ /* 0x000fc4000001ff00 */
[----:B------:R-:W-:Y:S01]  /*1640*/  CS2R R56, SRZ ;  /* 0x0000000000387805 */ /* 0x000fe2000001ff00 */
[----:B------:R-:W-:Y:S01]  /*1650*/  ULOP3.LUT UR7, UR6, 0x10000, URZ, 0xfc, !UPT ;  /* 0x0001000006077892 */ /* 0x000fe2000f8efc3f */
[----:B------:R-:W-:Y:S01]  /*1660*/  CS2R R58, SRZ ;  /* 0x00000000003a7805 */ /* 0x000fe2000001ff00 */
[----:B------:R-:W-:Y:S01]  /*1670*/  ULEA UR6, UR5, UR8, 0xa ;  /* 0x0000000805067291 */ /* 0x000fe2000f8e503f */
[----:B------:R-:W-:Y:S01]  /*1680*/  CS2R R60, SRZ ;  /* 0x00000000003c7805 */ /* 0x000fe2000001ff00 */
[----:B------:R-:W-:Y:S01]  /*1690*/  ULEA UR7, UR5, UR7, 0x9 ;  /* 0x0000000705077291 */ /* 0x000fe2000f8e483f */
[----:B------:R-:W-:Y:S02]  /*16a0*/  CS2R R62, SRZ ;  /* 0x00000000003e7805 */ /* 0x000fe4000001ff00 */
[----:B------:R-:W-:Y:S02]  /*16b0*/  CS2R R64, SRZ ;  /* 0x0000000000407805 */ /* 0x000fe4000001ff00 */
[----:B------:R-:W-:-:S02]  /*16c0*/  CS2R R66, SRZ ;  /* 0x0000000000427805 */ /* 0x000fc4000001ff00 */
[----:B------:R-:W-:Y:S01]  /*16d0*/  CS2R R68, SRZ ;  /* 0x0000000000447805 */ /* 0x000fe2000001ff00 */
[----:B------:R-:W-:Y:S01]  /*16e0*/  UMOV UR12, UR6 ;  /* 0x00000006000c7c82 */ /* 0x000fe20008000000 */
[----:B------:R-:W-:Y:S01]  /*16f0*/  IMAD.MOV.U32 R70, RZ, RZ, RZ ;  /* 0x000000ffff467224 */ /* 0x000fe200078e00ff */
[----:B------:R-:W-:Y:S01]  /*1700*/  UMOV UR14, UR7 ;  /* 0x00000007000e7c82 */ /* 0x000fe20008000000 */
[----:B------:R-:W-:Y:S01]  /*1710*/  CS2R R72, SRZ ;  /* 0x0000000000487805 */ /* 0x000fe2000001ff00 */
[----:B------:R-:W-:Y:S01]  /*1720*/  QGMMA.64x64x32.F32.E4M3.E4M3 R24, gdesc[UR12], RZ, !UPT ;  /* 0x00e000000c1879f3 */ /* 0x000fe2000c7008ff */
[----:B------:R-:W-:Y:S01]  /*1730*/  UIADD3 UR12, UR6, 0x2, URZ ;  /* 0x00000002060c7890 */ /* 0x000fe2000fffe03f */
[----:B------:R-:W-:Y:S01]  /*1740*/  CS2R R74, SRZ ;  /* 0x00000000004a7805 */ /* 0x000fe2000001ff00 */
[----:B------:R-:W-:Y:S01]  /*1750*/  UIADD3 UR14, UR7, 0x2, URZ ;  /* 0x00000002070e7890 */ /* 0x000fe2000fffe03f */
[----:B------:R-:W-:Y:S01]  /*1760*/  CS2R R76, SRZ ;  /* 0x00000000004c7805 */ /* 0x000fe2000001ff00 */
[----:B------:R-:W-:Y:S01]  /*1770*/  UMOV UR13, 0x40000040 ;  /* 0x40000040000d7882 */ /* 0x000fe20000000000 */
[----:B------:R-:W-:Y:S01]  /*1780*/  UMOV UR15, 0x40000040 ;  /* 0x40000040000f7882 */ /* 0x000fe20000000000 */
[----:B------:R-:W-:Y:S01]  /*1790*/  CS2R R78, SRZ ;  /* 0x00000000004e7805 */ /* 0x000fe2000001ff00 */
[----:B------:R-:W-:-:S04]  /*17a0*/  IMAD.MOV.U32 R80, RZ, RZ, RZ ;  /* 0x000000ffff507224 */ /* 0x000fc800078e00ff */
[----:B------:R-:W-:Y:S01]  /*17b0*/  QGMMA.64x64x32.F32.E4M3.E4M3 R24, gdesc[UR12], R24 ;  /* 0x00e000000c1879f3 */ /* 0x000fe20008700818 */
[----:B------:R-:W-:Y:S02]  /*17c0*/  UIADD3 UR12, UR6, 0x4, URZ ;  /* 0x00000004060c7890 */ /* 0x000fe4000fffe03f */
[----:B------:R-:W-:Y:S01]  /*17d0*/  UIADD3 UR14, UR7, 0x4, URZ ;  /* 0x00000004070e7890 */ /* 0x000fe2000fffe03f */
[----:B------:R-:W-:Y:S01]  /*17e0*/  UMOV UR13, 0x40000040 ;  /* 0x40000040000d7882 */ /* 0x000fe20000000000 */
[----:B------:R-:W-:-:S07]  /*17f0*/  UMOV UR15, 0x40000040 ;  /* 0x40000040000f7882 */ /* 0x000fce0000000000 */
[----:B------:R-:W-:Y:S01]  /*1800*/  QGMMA.64x64x32.F32.E4M3.E4M3 R24, gdesc[UR12], R24 ;  /* 0x00e000000c1879f3 */ /* 0x000fe20008700818 */
[----:B------:R-:W-:Y:S02]  /*1810*/  UIADD3 UR14, UR7, 0x6, URZ ;  /* 0x00000006070e7890 */ /* 0x000fe4000fffe03f */
[----:B------:R-:W-:Y:S01]  /*1820*/  UIADD3 UR12, UR6, 0x6, URZ ;  /* 0x00000006060c7890 */ /* 0x000fe2000fffe03f */
[----:B------:R-:W-:Y:S01]  /*1830*/  ULDC UR7, c[0x0][0x50c] ;  /* 0x0001430000077ab9 */ /* 0x000fe20000000800 */
[----:B------:R-:W-:Y:S01]  /*1840*/  UMOV UR13, 0x40000040 ;  /* 0x40000040000d7882 */ /* 0x000fe20000000000 */
[----:B------:R-:W-:Y:S01]  /*1850*/  UISETP.NE.AND UP0, UPT, UR7, 0x4, UPT ;  /* 0x000000040700788c */ /* 0x000fe2000bf05270 */
[----:B------:R-:W-:Y:S01]  /*1860*/  UMOV UR15, 0x40000040 ;  /* 0x40000040000f7882 */ /* 0x000fe20000000000 */
[----:B------:R-:W-:Y:S02]  /*1870*/  UMOV UR6, 0x4 ;  /* 0x0000000400067882 */ /* 0x000fe40000000000 */
[----:B------:R-:W-:-:S06]  /*1880*/  USEL UR7, URZ, 0x1, UP0 ;  /* 0x000000013f077887 */ /* 0x000fcc0008000000 */
[----:B------:R-:W-:Y:S01]  /*1890*/  ISETP.NE.AND P1, PT, RZ, UR7, PT ;  /* 0x00000007ff007c0c */ /* 0x000fe2000bf25270 */
[----:B------:R-:W-:-:S12]  /*18a0*/  QGMMA.64x64x32.F32.E4M3.E4M3 R24, gdesc[UR12], R24, gsb0 ;  /* 0x00e000000c1879f3 */ /* 0x000fd80008000818 */
[----:B------:R-:W-:Y:S05]  /*18b0*/  @!P1 BRA `(.L_x_22) ;  /* 0x0000000000889947 */ /* 0x000fea0003800000 */
[----:B------:R-:W-:Y:S02]  /*18c0*/  WARPGROUP.DEPBAR.LE gsb0, 0x0 ;  /* 0x00008000000079c5 */ /* 0x000fe40000010000 */
[----:B------:R-:W-:-:S01]  /*18d0*/  FADD R79, RZ, R24 ;  /* 0x00000018ff4f7221 */ /* 0x000fc20000000000 */
[----:B------:R-:W-:Y:S01]  /*18e0*/  FADD R80, RZ, R25 ;  /* 0x00000019ff507221 */ /* 0x000fe20000000000 */
        /* <DEDUP_REMOVED lines=30> */
[----:B------:R-:W-:-:S06]  /*1ad0*/  UMOV UR6, URZ ;  /* 0x0000003f00067c82 */ /* 0x000fcc0008000000 */
.L_x_22:
[----:B------:R-:W-:-:S04]  /*1ae0*/  UIADD3 UR18, UR5, 0x1, URZ ;  /* 0x0000000105127890 */ /* 0x000fc8000fffe03f */
[----:B------:R-:W-:-:S04]  /*1af0*/  UISETP.NE.AND UP0, UPT, UR18, 0x5, UPT ;  /* 0x000000051200788c */ /* 0x000fc8000bf05270 */
[----:B------:R-:W-:Y:S02]  /*1b00*/  USEL UR8, URZ, 0x1, UP0 ;  /* 0x000000013f087887 */ /* 0x000fe40008000000 */
[----:B------:R-:W-:Y:S02]  /*1b10*/  USEL UR18, UR18, URZ, UP0 ;  /* 0x0000003f12127287 */ /* 0x000fe40008000000 */
[----:B------:R-:W-:-:S06]  /*1b20*/  ULOP3.LUT UR8, UR4, UR8, URZ, 0x3c, !UPT ;  /* 0x0000000804087292 */ /* 0x000fcc000f8e3c3f */
[----:B------:R-:W-:Y:S01]  /*1b30*/  IMAD.U32 R22, RZ, RZ, UR8 ;  /* 0x00000008ff167e24 */ /* 0x000fe2000f8e00ff */
[----:B------:R-:W-:-:S06]  /*1b40*/  UMOV UR8, 0x1 ;  /* 0x0000000100087882 */ /* 0x000fcc0000000000 */
.L_x_17:
[----:B------:R-:W-:-:S04]  /*1b50*/  UISETP.LT.AND UP0, UPT, UR9, 0x1, UPT ;  /* 0x000000010900788c */ /* 0x000fc8000bf01270 */
[----:B------:R-:W-:-:S04]  /*1b60*/  USEL UR12, UR9, 0x1, UP0 ;  /* 0x00000001090c7887 */ /* 0x000fc80008000000 */
[----:B------:R-:W-:-:S04]  /*1b70*/  UIADD3 UR12, UR9, -UR12, URZ ;  /* 0x8000000c090c7290 */ /* 0x000fc8000fffe03f */
[----:B------:R-:W-:-:S06]  /*1b80*/  UISETP.GE.AND UP0, UPT, UR12, 0x1, UPT ;  /* 0x000000010c00788c */ /* 0x000fcc000bf06270 */
[----:B------:R-:W-:-:S13]  /*1b90*/  PLOP3.LUT P1, PT, PT, PT, UP0, 0x80, 0x0 ;  /* 0x000000000000781c */ /* 0x000fda0003f2f008 */
[----:B------:R-:W-:Y:S05]  /*1ba0*/  @!P1 BRA `(.L_x_23) ;  /* 0x0000000400b49947 */ /* 0x000fea0003800000 */
[----:B01----:R-:W-:Y:S01]  /*1bb0*/  IMAD.U32 R8, RZ, RZ, UR12 ;  /* 0x0000000cff087e24 */ /* 0x003fe2000f8e00ff */
[----:B------:R-:W-:Y:S01]  /*1bc0*/  ULDC UR19, c[0x0][0x50c] ;  /* 0x0001430000137ab9 */ /* 0x000fe20000000800 */
[----:B------:R-:W-:-:S07]  /*1bd0*/  IMAD.U32 R9, RZ, RZ, UR5 ;  /* 0x00000005ff097e24 */ /* 0x000fce000f8e00ff */
.L_x_31:
[----:B------:R-:W-:-:S13]  /*1be0*/  ISETP.NE.AND P2, PT, R81, 0x3, PT ;  /* 0x000000035100780c */ /* 0x000fda0003f45270 */
[----:B0-----:R-:W-:Y:S05]  /*1bf0*/  @!P2 BRA `(.L_x_24) ;  /* 0x000000000004a947 */ /* 0x001fea0003800000 */
[----:B------:R-:W-:Y:S01]  /*1c00*/  BPT.TRAP 0x1 ;  /* 0x000000040000795c */ /* 0x000fe20000300000 */
.L_x_24:
[----:B------:R-:W0:Y:S01]  /*1c10*/  S2UR UR12, SR_CgaCtaId ;  /* 0x00000000000c79c3 */ /* 0x000e220000008800 */
[----:B------:R-:W-:Y:S01]  /*1c20*/  UMOV UR10, 0x400 ;  /* 0x00000400000a7882 */ /* 0x000fe20000000000 */
[----:B------:R-:W-:Y:S01]  /*1c30*/  SHF.L.U32 R10, R22, 0x1f, RZ ;  /* 0x0000001f160a7819 */ /* 0x000fe200000006ff */
[----:B0-----:R-:W-:-:S04]  /*1c40*/  ULEA UR10, UR12, UR10, 0x18 ;  /* 0x0000000a0c0a7291 */ /* 0x001fc8000f8ec03f */
[----:B------:R-:W-:-:S09]  /*1c50*/  ULEA UR12, UR18, UR10, 0x3 ;  /* 0x0000000a120c7291 */ /* 0x000fd2000f8e183f */
[----:B------:R0:W1:Y:S01]  /*1c60*/  SYNCS.PHASECHK.TRANS64.TRYWAIT P1, [UR12], R10 ;  /* 0x0000000aff0075a7 */ /* 0x000062000802014c */
[----:B------:R-:W-:Y:S05]  /*1c70*/  @!P2 BRA `(.L_x_25) ;  /* 0x000000000004a947 */ /* 0x000fea0003800000 */
[----:B------:R-:W-:Y:S01]  /*1c80*/  BPT.TRAP 0x1 ;  /* 0x000000040000795c */ /* 0x000fe20000300000 */
.L_x_25:
[----:B-1----:R-:W-:Y:S05]  /*1c90*/  @P1 BRA `(.L_x_26) ;  /* 0x0000000000081947 */ /* 0x002fea0003800000 */
[----:B------:R-:W1:Y:S02]  /*1ca0*/  SYNCS.PHASECHK.TRANS64.TRYWAIT P1, [UR12], R10 ;  /* 0x0000000aff0075a7 */ /* 0x000e64000802014c */
[----:B-1----:R-:W-:Y:S05]  /*1cb0*/  @!P1 BRA `(.L_x_27) ;  /* 0x0000004c00e49947 */ /* 0x002fea0003800000 */
.L_x_26:
[----:B------:R-:W-:Y:S01]  /*1cc0*/  UIADD3 UR12, UR10, 0x14100, URZ ;  /* 0x000141000a0c7890 */ /* 0x000fe2000fffe03f */
[----:B------:R-:W-:Y:S01]  /*1cd0*/  WARPGROUP.ARRIVE ;  /* 0x00000000000079c5 */ /* 0x000fe20000000000 */
[----:B------:R-:W-:Y:S02]  /*1ce0*/  UISETP.NE.AND UP0, UPT, UR7, URZ, UPT ;  /* 0x0000003f0700728c */ /* 0x000fe4000bf05270 */
[----:B------:R-:W-:Y:S02]  /*1cf0*/  USHF.R.U32.HI UR12, URZ, 0x4, UR12 ;  /* 0x000000043f0c7899 */ /* 0x000fe4000801160c */
[----:B------:R-:W-:Y:S02]  /*1d00*/  USEL UR8, UR8, URZ, !UP0 ;  /* 0x0000003f08087287 */ /* 0x000fe4000c000000 */
[----:B------:R-:W-:Y:S02]  /*1d10*/  ULOP3.LUT UR12, UR12, 0x3fff, URZ, 0xc0, !UPT ;  /* 0x00003fff0c0c7892 */ /* 0x000fe4000f8ec03f */
[----:B------:R-:W-:-:S02]  /*1d20*/  UISETP.NE.U32.AND UP0, UPT, UR8, URZ, UPT ;  /* 0x0000003f0800728c */ /* 0x000fc4000bf05070 */
[----:B------:R-:W-:Y:S02]  /*1d30*/  ULOP3.LUT UR7, UR11, 0x10000, URZ, 0xfc, !UPT ;  /* 0x000100000b077892 */ /* 0x000fe4000f8efc3f */
[----:B------:R-:W-:Y:S02]  /*1d40*/  ULOP3.LUT UR8, UR12, 0x10000, URZ, 0xfc, !UPT ;  /* 0x000100000c087892 */ /* 0x000fe4000f8efc3f */
[----:B------:R-:W-:Y:S02]  /*1d50*/  ULEA UR7, UR18, UR7, 0xa ;  /* 0x0000000712077291 */ /* 0x000fe4000f8e503f */
[----:B------:R-:W-:Y:S01]  /*1d60*/  ULEA UR8, UR18, UR8, 0x9 ;  /* 0x0000000812087291 */ /* 0x000fe2000f8e483f */
[----:B------:R-:W-:Y:S01]  /*1d70*/  UMOV UR13, 0x40000040 ;  /* 0x40000040000d7882 */ /* 0x000fe20000000000 */
[----:B------:R-:W-:Y:S01]  /*1d80*/  UMOV UR15, 0x40000040 ;  /* 0x40000040000f7882 */ /* 0x000fe20000000000 */
[----:B------:R-:W-:Y:S02]  /*1d90*/  UIADD3 UR6, UR6, 0x4, URZ ;  /* 0x0000000406067890 */ /* 0x000fe4000fffe03f */
[----:B------:R-:W-:-:S02]  /*1da0*/  UMOV UR12, UR7 ;  /* 0x00000007000c7c82 */ /* 0x000fc40008000000 */
[----:B------:R-:W-:Y:S02]  /*1db0*/  UMOV UR14, UR8 ;  /* 0x00000008000e7c82 */ /* 0x000fe40008000000 */
[----:B------:R-:W-:Y:S01]  /*1dc0*/  QGMMA.64x64x32.F32.E4M3.E4M3 R24, gdesc[UR12], R24, UP0 ;  /* 0x00e000000c1879f3 */ /* 0x000fe2000bf00818 */
[----:B------:R-:W-:Y:S02]  /*1dd0*/  UIADD3 UR12, UR7, 0x2, URZ ;  /* 0x00000002070c7890 */ /* 0x000fe4000fffe03f */
[----:B------:R-:W-:Y:S01]  /*1de0*/  UIADD3 UR14, UR8, 0x2, URZ ;  /* 0x00000002080e7890 */ /* 0x000fe2000fffe03f */
[----:B------:R-:W-:Y:S01]  /*1df0*/  UMOV UR13, 0x40000040 ;  /* 0x40000040000d7882 */ /* 0x000fe20000000000 */
[----:B------:R-:W-:Y:S01]  /*1e00*/  UMOV UR15, 0x40000040 ;  /* 0x40000040000f7882 */ /* 0x000fe20000000000 */
[----:B------:R-:W-:-:S06]  /*1e10*/  UISETP.NE.AND UP0, UPT, UR6, UR19, UPT ;  /* 0x000000130600728c */ /* 0x000fcc000bf05270 */
        /* <DEDUP_REMOVED lines=8> */
[----:B------:R-:W-:Y:S01]  /*1ea0*/  UMOV UR13, 0x40000040 ;  /* 0x40000040000d7882 */ /* 0x000fe20000000000 */
[----:B------:R-:W-:Y:S01]  /*1eb0*/  UMOV UR15, 0x40000040 ;  /* 0x40000040000f7882 */ /* 0x000fe20000000000 */
[----:B------:R-:W-:-:S06]  /*1ec0*/  USEL UR7, URZ, 0x1, UP0 ;  /* 0x000000013f077887 */ /* 0x000fcc0008000000 */
[----:B------:R-:W-:Y:S01]  /*1ed0*/  ISETP.NE.AND P1, PT, RZ, UR7, PT ;  /* 0x00000007ff007c0c */ /* 0x000fe2000bf25270 */
[----:B------:R-:W-:Y:S03]  /*1ee0*/  QGMMA.64x64x32.F32.E4M3.E4M3 R24, gdesc[UR12], R24, gsb0 ;  /* 0x00e000000c1879f3 */ /* 0x000fe60008000818 */
[----:B------:R-:W-:-:S09]  /*1ef0*/  WARPGROUP.DEPBAR.LE gsb0, 0x1 ;  /* 0x00008000000079c5 */ /* 0x000fd20000010100 */
[----:B------:R-:W-:Y:S05]  /*1f00*/  @!P1 BRA `(.L_x_28) ;  /* 0x0000000000889947 */ /* 0x000fea0003800000 */
[----:B------:R-:W-:Y:S02]  /*1f10*/  WARPGROUP.DEPBAR.LE gsb0, 0x0 ;  /* 0x00008000000079c5 */ /* 0x000fe40000010000 */
[----:B------:R-:W-:-:S01]  /*1f20*/  FADD R79, R24, R79 ;  /* 0x0000004f184f7221 */ /* 0x000fc20000000000 */
[----:B------:R-:W-:Y:S01]  /*1f30*/  FADD R80, R25, R80 ;  /* 0x0000005019507221 */ /* 0x000fe20000000000 */
        /* <DEDUP_REMOVED lines=30> */
[----:B------:R-:W-:-:S06]  /*2120*/  UMOV UR6, URZ ;  /* 0x0000003f00067c82 */ /* 0x000fcc0008000000 */
.L_x_28:
[----:B------:R-:W-:Y:S05]  /*2130*/  @!P2 BRA `(.L_x_29) ;  /* 0x000000000004a947 */ /* 0x000fea0003800000 */
[----:B------:R-:W-:Y:S01]  /*2140*/  BPT.TRAP 0x1 ;  /* 0x000000040000795c */ /* 0x000fe20000300000 */
.L_x_29:
[----:B01----:R-:W-:Y:S02]  /*2150*/  @P0 LEA R10, R9, UR10, 0x3 ;  /* 0x0000000a090a0c11 */ /* 0x003fe4000f8e18ff */
[----:B------:R-:W-:-:S03]  /*2160*/  ISETP.GT.U32.AND P1, PT, R2, 0x1, PT ;  /* 0x000000010200780c */ /* 0x000fc60003f24070 */
[----:B------:R-:W-:-:S05]  /*2170*/  @P0 VIADD R13, R10, 0x28 ;  /* 0x000000280a0d0836 */ /* 0x000fca0000000000 */
[----:B------:R-:W-:-:S04]  /*2180*/  @P0 PRMT R13, R6, 0x654, R13 ;  /* 0x00000654060d0816 */ /* 0x000fc8000000000d */
[----:B------:R0:W-:Y:S01]  /*2190*/  @P0 SYNCS.ARRIVE.TRANS64.RED.A1T0 RZ, [R13+URZ], RZ ;  /* 0x000000ff0dff09a7 */ /* 0x0001e2000810043f */
[----:B------:R-:W-:Y:S05]  /*21a0*/  @P1 BRA `(.L_x_30) ;  /* 0x0000000000041947 */ /* 0x000fea0003800000 */
[----:B------:R-:W-:Y:S01]  /*21b0*/  BPT.TRAP 0x1 ;  /* 0x000000040000795c */ /* 0x000fe20000300000 */
.L_x_30:
[----:B------:R-:W-:Y:S01]  /*21c0*/  UIADD3 UR18, UR18, 0x1, URZ ;  /* 0x0000000112127890 */ /* 0x000fe2000fffe03f */
[C---:B------:R-:W-:Y:S01]  /*21d0*/  ISETP.GT.AND P2, PT, R8.reuse, 0x1, PT ;  /* 0x000000010800780c */ /* 0x040fe20003f44270 */
[----:B------:R-:W-:Y:S02]  /*21e0*/  VIADD R9, R9, 0x1 ;  /* 0x0000000109097836 */ /* 0x000fe40000000000 */
[----:B------:R-:W-:Y:S01]  /*21f0*/  UISETP.NE.AND UP0, UPT, UR18, 0x5, UPT ;  /* 0x000000051200788c */ /* 0x000fe2000bf05270 */
[----:B------:R-:W-:Y:S02]  /*2200*/  VIADD R8, R8, 0xffffffff ;  /* 0xffffffff08087836 */ /* 0x000fe40000000000 */
[C---:B------:R-:W-:Y:S01]  /*2210*/  ISETP.NE.AND P1, PT, R9.reuse, 0x5, PT ;  /* 0x000000050900780c */ /* 0x040fe20003f25270 */
[----:B------:R-:W-:Y:S02]  /*2220*/  USEL UR8, URZ, 0x1, UP0 ;  /* 0x000000013f087887 */ /* 0x000fe40008000000 */
[----:B------:R-:W-:Y:S01]  /*2230*/  USEL UR18, UR18, URZ, UP0 ;  /* 0x0000003f12127287 */ /* 0x000fe20008000000 */
[----:B------:R-:W-:-:S03]  /*2240*/  SEL R9, R9, RZ, P1 ;  /* 0x000000ff09097207 */ /* 0x000fc60000800000 */
[----:B------:R-:W-:Y:S01]  /*2250*/  LOP3.LUT R22, R22, UR8, RZ, 0x3c, !PT ;  /* 0x0000000816167c12 */ /* 0x000fe2000f8e3cff */
[----:B------:R-:W-:Y:S01]  /*2260*/  UMOV UR8, 0x1 ;  /* 0x0000000100087882 */ /* 0x000fe20000000000 */
[----:B------:R-:W-:Y:S06]  /*2270*/  @P2 BRA `(.L_x_31) ;  /* 0xfffffff800582947 */ /* 0x000fec000383ffff */
.L_x_23:
[----:B------:R-:W-:Y:S01]  /*2280*/  UISETP.NE.AND UP0, UPT, UR6, URZ, UPT ;  /* 0x0000003f0600728c */ /* 0x000fe2000bf05270 */
[----:B01----:R-:W0:Y:S03]  /*2290*/  LDC R8, c[0x0][0x28c] ;  /* 0x0000a300ff087b82 */ /* 0x003e260000000800 */
[----:B------:R-:W-:-:S06]  /*22a0*/  USEL UR6, URZ, 0x1, !UP0 ;  /* 0x000000013f067887 */ /* 0x000fcc000c000000 */
[----:B------:R-:W-:Y:S02]  /*22b0*/  ISETP.NE.AND P1, PT, RZ, UR6, PT ;  /* 0x00000006ff007c0c */ /* 0x000fe4000bf25270 */
[----:B0-----:R-:W-:-:S11]  /*22c0*/  ISETP.GE.AND P2, PT, R8, 0x1, PT ;  /* 0x000000010800780c */ /* 0x001fd60003f46270 */
[----:B------:R-:W-:Y:S05]  /*22d0*/  @!P1 BRA `(.L_x_32) ;  /* 0x0000000000849947 */ /* 0x000fea0003800000 */
[----:B------:R-:W-:Y:S02]  /*22e0*/  WARPGROUP.DEPBAR.LE gsb0, 0x0 ;  /* 0x00008000000079c5 */ /* 0x000fe40000010000 */
[----:B------:R-:W-:Y:S01]  /*22f0*/  FADD R79, R24, R79 ;  /* 0x0000004f184f7221 */ /* 0x000fe20000000000 */
        /* <DEDUP_REMOVED lines=30> */
[----:B------:R-:W-:-:S07]  /*24e0*/  FADD R14, R14, R55 ;  /* 0x000000370e0e7221 */ /* 0x000fce0000000000 */
.L_x_32:
[----:B------:R-:W-:Y:S02]  /*24f0*/  WARPGROUP.DEPBAR.LE gsb0, 0x0 ;  /* 0x00008000000079c5 */ /* 0x000fe40000010000 */
[----:B------:R-:W-:Y:S05]  /*2500*/  @!P2 BRA `(.L_x_33) ;  /* 0x000000000050a947 */ /* 0x000fea0003800000 */
[----:B------:R-:W-:-:S13]  /*2510*/  ISETP.NE.AND P1, PT, R81, 0x3, PT ;  /* 0x000000035100780c */ /* 0x000fda0003f25270 */
[----:B------:R-:W-:Y:S05]  /*2520*/  @!P1 BRA `(.L_x_34) ;  /* 0x0000000000049947 */ /* 0x000fea0003800000 */
[----:B------:R-:W-:Y:S01]  /*2530*/  BPT.TRAP 0x1 ;  /* 0x000000040000795c */ /* 0x000fe20000300000 */
.L_x_34:
[----:B------:R-:W-:Y:S01]  /*2540*/  BSSY B0, `(.L_x_35) ;  /* 0x000000e000007945 */ /* 0x000fe20003800000 */
[----:B------:R-:W-:-:S03]  /*2550*/  ISETP.GT.U32.AND P1, PT, R2, 0x1, PT ;  /* 0x000000010200780c */ /* 0x000fc60003f24070 */
[----:B------:R-:W-:Y:S10]  /*2560*/  @!P0 BRA `(.L_x_36) ;  /* 0x00000000002c8947 */ /* 0x000ff40003800000 */
[----:B------:R-:W-:-:S04]  /*2570*/  UISETP.LT.AND UP0, UPT, UR9, 0x1, UPT ;  /* 0x000000010900788c */ /* 0x000fc8000bf01270 */
[----:B------:R-:W-:-:S04]  /*2580*/  USEL UR8, UR9, 0x1, UP0 ;  /* 0x0000000109087887 */ /* 0x000fc80008000000 */
[----:B------:R-:W-:-:S04]  /*2590*/  UIADD3 UR8, UR5, UR9, -UR8 ;  /* 0x0000000905087290 */ /* 0x000fc8000fffe808 */
[----:B------:R-:W-:-:S04]  /*25a0*/  UIMAD.WIDE.U32 UR6, UR8, -0x33333333, URZ ;  /* 0xcccccccd080678a5 */ /* 0x000fc8000f8e003f */
[----:B------:R-:W-:-:S04]  /*25b0*/  USHF.R.U32.HI UR6, URZ, 0x2, UR7 ;  /* 0x000000023f067899 */ /* 0x000fc80008011607 */
[----:B------:R-:W-:-:S04]  /*25c0*/  UIMAD UR8, UR6, -0x5, UR8 ;  /* 0xfffffffb060878a4 */ /* 0x000fc8000f8e0208 */
[----:B------:R-:W-:-:S04]  /*25d0*/  ULEA UR8, UR8, UR10, 0x3 ;  /* 0x0000000a08087291 */ /* 0x000fc8000f8e183f */
[----:B------:R-:W-:-:S06]  /*25e0*/  UIADD3 UR8, UR8, 0x28, URZ ;  /* 0x0000002808087890 */ /* 0x000fcc000fffe03f */
[----:B------:R-:W-:-:S05]  /*25f0*/  IMAD.U32 R9, RZ, RZ, UR8 ;  /* 0x00000008ff097e24 */ /* 0x000fca000f8e00ff */
[----:B------:R-:W-:-:S04]  /*2600*/  PRMT R8, R6, 0x654, R9 ;  /* 0x0000065406087816 */ /* 0x000fc80000000009 */
[----:B------:R0:W-:Y:S03]  /*2610*/  SYNCS.ARRIVE.TRANS64.RED.A1T0 RZ, [R8+URZ], RZ ;  /* 0x000000ff08ff79a7 */ /* 0x0001e6000810043f */
.L_x_36:
[----:B------:R-:W-:Y:S05]  /*2620*/  BSYNC B0 ;  /* 0x0000000000007941 */ /* 0x000fea0003800000 */
.L_x_35:
[----:B------:R-:W-:Y:S05]  /*2630*/  @P1 BRA `(.L_x_33) ;  /* 0x0000000000041947 */ /* 0x000fea0003800000 */
[----:B------:R-:W-:Y:S01]  /*2640*/  BPT.TRAP 0x1 ;  /* 0x000000040000795c */ /* 0x000fe20000300000 */
.L_x_33:
[----:B------:R-:W1:Y:S01]  /*2650*/  LDC R22, c[0x0][0x288] ;  /* 0x0000a200ff167b82 */ /* 0x000e620000000800 */
[--C-:B0-----:R-:W-:Y:S01]  /*2660*/  SHF.R.U32.HI R8, RZ, 0x2, R0.reuse ;  /* 0x00000002ff087819 */ /* 0x101fe20000011600 */
[----:B------:R-:W-:Y:S01]  /*2670*/  IMAD.SHL.U32 R27, R12, 0x40, RZ ;  /* 0x000000400c1b7824 */ /* 0x000fe200078e00ff */
[----:B------:R-:W-:Y:S01]  /*2680*/  SHF.R.U32.HI R13, RZ, 0x7, R0 ;  /* 0x00000007ff0d7819 */ /* 0x000fe20000011600 */
[----:B------:R-:W-:Y:S01]  /*2690*/  UIADD3 UR5, UR9, UR5, URZ ;  /* 0x0000000509057290 */ /* 0x000fe2000fffe03f */
[----:B------:R-:W-:Y:S01]  /*26a0*/  LOP3.LUT R9, R8, 0x7, RZ, 0xc0, !PT ;  /* 0x0000000708097812 */ /* 0x000fe200078ec0ff */
[C---:B------:R-:W-:Y:S01]  /*26b0*/  IMAD.SHL.U32 R12, R0.reuse, 0x2, RZ ;  /* 0x00000002000c7824 */ /* 0x040fe200078e00ff */
[----:B------:R-:W-:Y:S01]  /*26c0*/  LOP3.LUT R8, R13, 0x1, RZ, 0xc0, !PT ;  /* 0x000000010d087812 */ /* 0x000fe200078ec0ff */
[----:B------:R-:W-:Y:S01]  /*26d0*/  UISETP.GT.U32.AND UP0, UPT, UR5, 0x4, UPT ;  /* 0x000000040500788c */ /* 0x000fe2000bf04070 */
[C---:B------:R-:W-:Y:S01]  /*26e0*/  LOP3.LUT R13, R0.reuse, 0x3, RZ, 0xc0, !PT ;  /* 0x00000003000d7812 */ /* 0x040fe200078ec0ff */
[----:B------:R-:W-:Y:S01]  /*26f0*/  ULDC UR12, c[0x0][0x284] ;  /* 0x0000a100000c7ab9 */ /* 0x000fe20000000800 */
[----:B------:R-:W-:Y:S01]  /*2700*/  LOP3.LUT R10, R0, 0x60, RZ, 0xc0, !PT ;  /* 0x00000060000a7812 */ /* 0x000fe200078ec0ff */
[----:B------:R-:W-:Y:S01]  /*2710*/  UISETP.LT.U32.AND UP0, UPT, UR9, 0x5, UP0 ;  /* 0x000000050900788c */ /* 0x000fe20008701070 */
[----:B------:R-:W-:Y:S01]  /*2720*/  SHF.R.S32.HI R30, RZ, 0x1f, R71 ;  /* 0x0000001fff1e7819 */ /* 0x000fe20000011447 */
[----:B------:R-:W-:Y:S01]  /*2730*/  UISETP.GE.U32.AND UP1, UPT, UR9, 0x5, UPT ;  /* 0x000000050900788c */ /* 0x000fe2000bf26070 */
[----:B------:R-:W-:Y:S01]  /*2740*/  SHF.R.U32.HI R10, RZ, 0x1, R10 ;  /* 0x00000001ff0a7819 */ /* 0x000fe2000001160a */
[----:B------:R-:W-:Y:S01]  /*2750*/  ULDC.64 UR10, c[0x0][0x5d0] ;  /* 0x00017400000a7ab9 */ /* 0x000fe20000000a00 */
[----:B------:R-:W-:Y:S01]  /*2760*/  LOP3.LUT R12, R27, 0x6, R12, 0xf8, !PT ;  /* 0x000000061b0c7812 */ /* 0x000fe200078ef80c */
[----:B------:R-:W-:Y:S01]  /*2770*/  UIMAD.WIDE.U32 UR6, UR5, -0x33333333, URZ ;  /* 0xcccccccd050678a5 */ /* 0x000fe2000f8e003f */
[--C-:B------:R-:W-:Y:S01]  /*2780*/  IADD3 R25, RZ, -R10, -R9.reuse ;  /* 0x8000000aff197210 */ /* 0x100fe20007ffe809 */
[----:B------:R-:W-:Y:S01]  /*2790*/  USEL UR8, URZ, 0x1, !UP0 ;  /* 0x000000013f087887 */ /* 0x000fe2000c000000 */
[----:B------:R-:W-:Y:S01]  /*27a0*/  IMAD.SHL.U32 R24, R8, 0x40, RZ ;  /* 0x0000004008187824 */ /* 0x000fe200078e00ff */
[----:B------:R-:W-:Y:S01]  /*27b0*/  USHF.R.U32.HI UR6, URZ, 0x2, UR7 ;  /* 0x000000023f067899 */ /* 0x000fe20008011607 */
[----:B------:R-:W-:Y:S01]  /*27c0*/  IMAD.WIDE R28, R11, 0x80, RZ ;  /* 0x000000800b1c7825 */ /* 0x000fe200078e02ff */
[----:B-1----:R-:W-:Y:S01]  /*27d0*/  ISETP.GE.AND P1, PT, R27, R22, PT ;  /* 0x000000161b00720c */ /* 0x002fe20003f26270 */
[----:B------:R-:W-:Y:S01]  /*27e0*/  ULOP3.LUT UR4, UR4, UR8, URZ, 0x3c, !UPT ;  /* 0x0000000804047292 */ /* 0x000fe2000f8e3c3f */
[----:B------:R-:W-:Y:S01]  /*27f0*/  LOP3.LUT R23, R24, 0x40, R9, 0xe2, !PT ;  /* 0x0000004018177812 */ /* 0x000fe200078ee209 */
[----:B------:R-:W-:Y:S01]  /*2800*/  IMAD R26, R13, -0x2, R22 ;  /* 0xfffffffe0d1a7824 */ /* 0x000fe200078e0216 */
[----:B------:R-:W-:Y:S01]  /*2810*/  SHF.R.S32.HI R13, RZ, 0x1f, R12 ;  /* 0x0000001fff0d7819 */ /* 0x000fe2000001140c */
[----:B------:R-:W-:Y:S01]  /*2820*/  IMAD.SHL.U32 R22, R11, 0x80, RZ ;  /* 0x000000800b167824 */ /* 0x000fe200078e00ff */
[----:B------:R-:W-:Y:S01]  /*2830*/  UIMAD UR5, UR6, -0x5, UR5 ;  /* 0xfffffffb060578a4 */ /* 0x000fe2000f8e0205 */
[----:B------:R-:W-:Y:S01]  /*2840*/  IMAD R25, R8, -0x40, R25 ;  /* 0xffffffc008197824 */ /* 0x000fe200078e0219 */
[----:B------:R-:W-:Y:S01]  /*2850*/  @UP1 ULOP3.LUT UR4, UR4, 0x1, UR6, 0x78, !UPT ;  /* 0x0000000104041892 */ /* 0x000fe2000f8e7806 */
[----:B------:R-:W-:Y:S01]  /*2860*/  IMAD R8, R30, UR10, RZ ;  /* 0x0000000a1e087c24 */ /* 0x000fe2000f8e02ff */
[----:B------:R-:W-:Y:S01]  /*2870*/  ISETP.GE.OR P1, PT, R22, UR12, P1 ;  /* 0x0000000c16007c0c */ /* 0x000fe20008f26670 */
[----:B------:R-:W-:Y:S01]  /*2880*/  IMAD.IADD R26, R26, 0x1, -R27 ;  /* 0x000000011a1a7824 */ /* 0x000fe200078e0a1b */
[----:B------:R-:W-:Y:S01]  /*2890*/  IADD3 R25, -R22, UR12, R25 ;  /* 0x0000000c16197c10 */ /* 0x000fe2000fffe119 */
[C---:B------:R-:W-:Y:S01]  /*28a0*/  IMAD R11, R71.reuse, UR11, R8 ;  /* 0x0000000b470b7c24 */ /* 0x040fe2000f8e0208 */
[----:B------:R-:W-:Y:S01]  /*28b0*/  LOP3.LUT R31, R28, R23, R10, 0xfe, !PT ;  /* 0x000000171c1f7212 */ /* 0x000fe200078efe0a */
[----:B------:R-:W-:-:S04]  /*28c0*/  IMAD.WIDE.U32 R8, R71, UR10, R12 ;  /* 0x0000000a47087c25 */ /* 0x000fc8000f8e000c */
[----:B------:R-:W-:Y:S02]  /*28d0*/  IMAD.IADD R9, R9, 0x1, R11 ;  /* 0x0000000109097824 */ /* 0x000fe400078e020b */
[----:B------:R-:W-:Y:S02]  /*28e0*/  IMAD.MOV.U32 R24, RZ, RZ, -0x1 ;  /* 0xffffffffff187424 */ /* 0x000fe400078e00ff */
[----:B------:R-:W-:Y:S05]  /*28f0*/  @P1 BRA `(.L_x_37) ;  /* 0x0000002400941947 */ /* 0x000fea0003800000 */
[----:B------:R-:W0:Y:S01]  /*2900*/  LDC.64 R22, c[0x0][0x5c8] ;  /* 0x00017200ff167b82 */ /* 0x000e220000000a00 */
[----:B------:R-:W-:Y:S01]  /*2910*/  ULDC.64 UR6, c[0x0][0x5c0] ;  /* 0x0001700000067ab9 */ /* 0x000fe20000000a00 */
[----:B------:R-:W-:Y:S01]  /*2920*/  BSSY B0, `(.L_x_37) ;  /* 0x0000262000007945 */ /* 0x000fe20003800000 */
[-C--:B0-----:R-:W-:Y:S02]  /*2930*/  IMAD R10, R29, R22.reuse, RZ ;  /* 0x000000161d0a7224 */ /* 0x081fe400078e02ff */
[----:B------:R-:W-:-:S04]  /*2940*/  IMAD.WIDE.U32 R8, R31, R22, R8 ;  /* 0x000000161f087225 */ /* 0x000fc800078e0008 */
[----:B------:R-:W-:Y:S01]  /*2950*/  IMAD R11, R31, R23, R10 ;  /* 0x000000171f0b7224 */ /* 0x000fe200078e020a */
[----:B------:R-:W-:Y:S02]  /*2960*/  LEA R10, P1, R22, R8, 0x3 ;  /* 0x00000008160a7211 */ /* 0x000fe400078218ff */
[----:B------:R-:W-:Y:S01]  /*2970*/  IADD3 R8, P2, R8, UR6, RZ ;  /* 0x0000000608087c10 */ /* 0x000fe2000ff5e0ff */
[----:B------:R-:W-:Y:S01]  /*2980*/  IMAD.IADD R9, R9, 0x1, R11 ;  /* 0x0000000109097824 */ /* 0x000fe200078e020b */
[----:B------:R-:W-:-:S04]  /*2990*/  IADD3 R10, P3, R10, UR6, RZ ;  /* 0x000000060a0a7c10 */ /* 0x000fc8000ff7e0ff */
[----:B------:R-:W-:Y:S02]  /*29a0*/  LEA.HI.X R11, R22, R9, R23, 0x3, P1 ;  /* 0x00000009160b7211 */ /* 0x000fe400008f1c17 */
[----:B---3-5:R-:W-:Y:S02]  /*29b0*/  FSETP.NEU.AND P1, PT, R7, RZ, PT ;  /* 0x000000ff0700720b */ /* 0x028fe40003f2d000 */
[----:B------:R-:W-:Y:S02]  /*29c0*/  IADD3.X R9, R9, UR7, RZ, P2, !PT ;  /* 0x0000000709097c10 */ /* 0x000fe400097fe4ff */
[----:B------:R-:W-:-:S09]  /*29d0*/  IADD3.X R11, R11, UR7, RZ, P3, !PT ;  /* 0x000000070b0b7c10 */ /* 0x000fd20009ffe4ff */
[----:B------:R-:W-:Y:S05]  /*29e0*/  @!P1 BRA `(.L_x_38) ;  /* 0x0000001c00149947 */ /* 0x000fea0003800000 */
[----:B------:R-:W-:Y:S01]  /*29f0*/  ULDC.64 UR6, c[0x0][0x5b8] ;  /* 0x00016e0000067ab9 */ /* 0x000fe20000000a00 */
[----:B------:R-:W-:Y:S01]  /*2a00*/  ISETP.GE.AND P2, PT, R26, 0x1, PT ;  /* 0x000000011a00780c */ /* 0x000fe20003f46270 */
[----:B------:R-:W-:Y:S01]  /*2a10*/  IMAD R30, R30, UR6, RZ ;  /* 0x000000061e1e7c24 */ /* 0x000fe2000f8e02ff */
[----:B------:R-:W-:Y:S01]  /*2a20*/  ULDC.64 UR10, c[0x0][0x5a8] ;  /* 0x00016a00000a7ab9 */ /* 0x000fe20000000a00 */
[----:B------:R-:W-:Y:S01]  /*2a30*/  IMAD.WIDE.U32 R22, R71, UR6, R12 ;  /* 0x0000000647167c25 */ /* 0x000fe2000f8e000c */
[----:B------:R-:W-:Y:S01]  /*2a40*/  ISETP.LT.OR P5, PT, R25, 0x1, !P2 ;  /* 0x000000011900780c */ /* 0x000fe200057a1670 */
[----:B------:R-:W-:Y:S02]  /*2a50*/  BSSY B1, `(.L_x_39) ;  /* 0x000000c000017945 */ /* 0x000fe40003800000 */
[----:B------:R-:W-:Y:S01]  /*2a60*/  IMAD R71, R71, UR7, R30 ;  /* 0x0000000747477c24 */ /* 0x000fe2000f8e021e */
[----:B------:R-:W-:Y:S02]  /*2a70*/  ULDC.64 UR6, c[0x0][0x5b0] ;  /* 0x00016c0000067ab9 */ /* 0x000fe40000000a00 */
[----:B------:R-:W-:-:S02]  /*2a80*/  IMAD R27, R29, UR6, RZ ;  /* 0x000000061d1b7c24 */ /* 0x000fc4000f8e02ff */
[----:B------:R-:W-:Y:S02]  /*2a90*/  IMAD.IADD R23, R23, 0x1, R71 ;  /* 0x0000000117177824 */ /* 0x000fe400078e0247 */
[C---:B------:R-:W-:Y:S02]  /*2aa0*/  IMAD R27, R31.reuse, UR7, R27 ;  /* 0x000000071f1b7c24 */ /* 0x040fe4000f8e021b */
[----:B------:R-:W-:-:S03]  /*2ab0*/  IMAD.WIDE.U32 R12, R31, UR6, R22 ;  /* 0x000000061f0c7c25 */ /* 0x000fc6000f8e0016 */
[----:B------:R-:W-:-:S04]  /*2ac0*/  IADD3 R12, P1, R12, UR10, RZ ;  /* 0x0000000a0c0c7c10 */ /* 0x000fc8000ff3e0ff */
[--C-:B------:R-:W-:Y:S02]  /*2ad0*/  IADD3.X R13, R13, UR11, R27.reuse, P1, !PT ;  /* 0x0000000b0d0d7c10 */ /* 0x100fe40008ffe41b */
[----:B------:R-:W-:Y:S01]  /*2ae0*/  PRMT R27, RZ, 0x7610, R27 ;  /* 0x00007610ff1b7816 */ /* 0x000fe2000000001b */
[----:B------:R-:W-:Y:S06]  /*2af0*/  @P5 BRA `(.L_x_40) ;  /* 0x0000000000045947 */ /* 0x000fec0003800000 */
[----:B------:R0:W5:Y:S02]  /*2b00*/  LDG.E.U8 R27, desc[UR16][R12.64] ;  /* 0x000000100c1b7981 */ /* 0x000164000c1e1100 */
.L_x_40:
[----:B------:R-:W-:Y:S05]  /*2b10*/  BSYNC B1 ;  /* 0x0000000000017941 */ /* 0x000fea0003800000 */
.L_x_39:
[----:B-----5:R-:W-:Y:S01]  /*2b20*/  LOP3.LUT R27, R27, 0xff, RZ, 0xc0, !PT ;  /* 0x000000ff1b1b7812 */ /* 0x020fe200078ec0ff */
[----:B------:R-:W-:Y:S01]  /*2b30*/  BSSY B1, `(.L_x_41) ;  /* 0x000000c000017945 */ /* 0x000fe20003800000 */
[----:B------:R-:W-:Y:S02]  /*2b40*/  ISETP.GE.AND P1, PT, R26, 0x2, PT ;  /* 0x000000021a00780c */ /* 0x000fe40003f26270 */
[----:B------:R-:W-:Y:S02]  /*2b50*/  F2FP.F16.E4M3.UNPACK_B R27, R27 ;  /* 0x0000001bff1b723e */ /* 0x000fe400020006ff */
[----:B------:R-:W-:-:S03]  /*2b60*/  ISETP.LT.OR P3, PT, R25, 0x1, !P1 ;  /* 0x000000011900780c */ /* 0x000fc60004f61670 */
[----:B------:R-:W-:Y:S01]  /*2b70*/  HADD2.F32 R30, -RZ, R27.H0_H0 ;  /* 0x2000001bff1e7230 */ /* 0x000fe20000004100 */
[----:B------:R-:W-:-:S04]  /*2b80*/  PRMT R27, RZ, 0x7610, R27 ;  /* 0x00007610ff1b7816 */ /* 0x000fc8000000001b */
[----:B------:R-:W-:-:S04]  /*2b90*/  FMUL R30, R30, R7 ;  /* 0x000000071e1e7220 */ /* 0x000fc80000400000 */
[----:B--2---:R-:W-:-:S05]  /*2ba0*/  FFMA R30, R79, R3, R30 ;  /* 0x000000034f1e7223 */ /* 0x004fca000000001e */
[----:B------:R-:W-:-:S05]  /*2bb0*/  F2FP.SATFINITE.E4M3.F32.PACK_AB_MERGE_C R33, RZ, R30, RZ ;  /* 0x0000001eff21723e */ /* 0x000fca00048070ff */
[----:B------:R1:W-:Y:S01]  /*2bc0*/  @!P5 STG.E.U8 desc[UR16][R8.64], R33 ;  /* 0x000000210800d986 */ /* 0x0003e2000c101110 */
[----:B------:R-:W-:Y:S05]  /*2bd0*/  @P3 BRA `(.L_x_42) ;  /* 0x0000000000043947 */ /* 0x000fea0003800000 */
[----:B------:R2:W5:Y:S02]  /*2be0*/  LDG.E.U8 R27, desc[UR16][R12.64+0x1] ;  /* 0x000001100c1b7981 */ /* 0x000564000c1e1100 */
.L_x_42:
[----:B------:R-:W-:Y:S05]  /*2bf0*/  BSYNC B1 ;  /* 0x0000000000017941 */ /* 0x000fea0003800000 */
.L_x_41:
[----:B-----5:R-:W-:Y:S01]  /*2c00*/  LOP3.LUT R27, R27, 0xff, RZ, 0xc0, !PT ;  /* 0x000000ff1b1b7812 */ /* 0x020fe200078ec0ff */
[----:B------:R-:W-:Y:S01]  /*2c10*/  BSSY B1, `(.L_x_43) ;  /* 0x0000012000017945 */ /* 0x000fe20003800000 */
[----:B------:R-:W-:Y:S02]  /*2c20*/  IADD3 R31, P5, R31, 0x8, RZ ;  /* 0x000000081f1f7810 */ /* 0x000fe40007fbe0ff */
[----:B------:R-:W-:Y:S02]  /*2c30*/  F2FP.F16.E4M3.UNPACK_B R27, R27 ;  /* 0x0000001bff1b723e */ /* 0x000fe400020006ff */
[----:B------:R-:W-:Y:S01]  /*2c40*/  ISETP.LT.OR P2, PT, R25, 0x9, !P2 ;  /* 0x000000091900780c */ /* 0x000fe20005741670 */
[----:B------:R-:W-:Y:S02]  /*2c50*/  IMAD.X R29, RZ, RZ, R29, P5 ;  /* 0x000000ffff1d7224 */ /* 0x000fe400028e061d */
[----:B------:R-:W-:Y:S02]  /*2c60*/  HADD2.F32 R28, -RZ, R27.H0_H0 ;  /* 0x2000001bff1c7230 */ /* 0x000fe40000004100 */
[----:B------:R-:W-:-:S04]  /*2c70*/  IMAD.WIDE.U32 R22, R31, UR6, R22 ;  /* 0x000000061f167c25 */ /* 0x000fc8000f8e0016 */
[----:B------:R-:W-:Y:S01]  /*2c80*/  FMUL R27, R28, R7 ;  /* 0x000000071c1b7220 */ /* 0x000fe20000400000 */
[----:B------:R-:W-:Y:S01]  /*2c90*/  IMAD R28, R29, UR6, RZ ;  /* 0x000000061d1c7c24 */ /* 0x000fe2000f8e02ff */
[----:B------:R-:W-:Y:S02]  /*2ca0*/  IADD3 R22, P5, R22, UR10, RZ ;  /* 0x0000000a16167c10 */ /* 0x000fe4000ffbe0ff */
[----:B------:R-:W-:Y:S01]  /*2cb0*/  FFMA R27, R80, R3, R27 ;  /* 0x00000003501b7223 */ /* 0x000fe2000000001b */
[----:B------:R-:W-:-:S04]  /*2cc0*/  IMAD R31, R31, UR7, R28 ;  /* 0x000000071f1f7c24 */ /* 0x000fc8000f8e021c */
[----:B------:R-:W-:Y:S02]  /*2cd0*/  F2FP.SATFINITE.E4M3.F32.PACK_AB_MERGE_C R29, RZ, R27, RZ ;  /* 0x0000001bff1d723e */ /* 0x000fe400048070ff */
[----:B------:R-:W-:Y:S02]  /*2ce0*/  IADD3.X R23, R23, UR11, R31, P5, !PT ;  /* 0x0000000b17177c10 */ /* 0x000fe4000affe41f */
[----:B------:R-:W-:Y:S01]  /*2cf0*/  PRMT R27, RZ, 0x7610, R27 ;  /* 0x00007610ff1b7816 */ /* 0x000fe2000000001b */
[----:B------:R3:W-:Y:S01]  /*2d00*/  @!P3 STG.E.U8 desc[UR16][R8.64+0x1], R29 ;  /* 0x0000011d0800b986 */ /* 0x0007e2000c101110 */
[----:B------:R-:W-:Y:S05]  /*2d10*/  @P2 BRA `(.L_x_44) ;  /* 0x0000000000042947 */ /* 0x000fea0003800000 */
[----:B------:R4:W5:Y:S02]  /*2d20*/  LDG.E.U8 R27, desc[UR16][R22.64] ;  /* 0x00000010161b7981 */ /* 0x000964000c1e1100 */
.L_x_44:
[----:B------:R-:W-:Y:S05]  /*2d30*/  BSYNC B1 ;  /* 0x0000000000017941 */ /* 0x000fea0003800000 */
.L_x_43:
[----:B-----5:R-:W-:Y:S01]  /*2d40*/  LOP3.LUT R27, R27, 0xff, RZ, 0xc0, !PT ;  /* 0x000000ff1b1b7812 */ /* 0x020fe200078ec0ff */
[----:B------:R-:W-:Y:S01]  /*2d50*/  BSSY B1, `(.L_x_45) ;  /* 0x000000b000017945 */ /* 0x000fe20003800000 */
[----:B------:R-:W-:Y:S02]  /*2d60*/  ISETP.LT.OR P1, PT, R25, 0x9, !P1 ;  /* 0x000000091900780c */ /* 0x000fe40004f21670 */
[----:B------:R-:W-:-:S05]  /*2d70*/  F2FP.F16.E4M3.UNPACK_B R27, R27 ;  /* 0x0000001bff1b723e */ /* 0x000fca00020006ff */
[----:B------:R-:W-:Y:S01]  /*2d80*/  HADD2.F32 R28, -RZ, R27.H0_H0 ;  /* 0x2000001bff1c7230 */ /* 0x000fe20000004100 */
[----:B------:R-:W-:-:S04]  /*2d90*/  PRMT R27, RZ, 0x7610, R27 ;  /* 0x00007610ff1b7816 */ /* 0x000fc8000000001b */
[----:B------:R-:W-:-:S04]  /*2da0*/  FMUL R28, R28, R7 ;  /* 0x000000071c1c7220 */ /* 0x000fc80000400000 */
[----:B------:R-:W-:-:S05]  /*2db0*/  FFMA R28, R77, R3, R28 ;  /* 0x000000034d1c7223 */ /* 0x000fca000000001c */
[----:B---3--:R-:W-:-:S05]  /*2dc0*/  F2FP.SATFINITE.E4M3.F32.PACK_AB_MERGE_C R29, RZ, R28, RZ ;  /* 0x0000001cff1d723e */ /* 0x008fca00048070ff */
[----:B------:R3:W-:Y:S01]  /*2dd0*/  @!P2 STG.E.U8 desc[UR16][R10.64], R29 ;  /* 0x0000001d0a00a986 */ /* 0x0007e2000c101110 */
[----:B------:R-:W-:Y:S05]  /*2de0*/  @P1 BRA `(.L_x_46) ;  /* 0x0000000000041947 */ /* 0x000fea0003800000 */
[----:B------:R0:W5:Y:S02]  /*2df0*/  LDG.E.U8 R27, desc[UR16][R22.64+0x1] ;  /* 0x00000110161b7981 */ /* 0x000164000c1e1100 */
.L_x_46:
[----:B------:R-:W-:Y:S05]  /*2e00*/  BSYNC B1 ;  /* 0x0000000000017941 */ /* 0x000fea0003800000 */
.L_x_45:
[----:B-----5:R-:W-:Y:S01]  /*2e10*/  LOP3.LUT R27, R27, 0xff, RZ, 0xc0, !PT ;  /* 0x000000ff1b1b7812 */ /* 0x020fe200078ec0ff */
[----:B------:R-:W-:Y:S01]  /*2e20*/  BSSY B1, `(.L_x_47) ;  /* 0x000000c000017945 */ /* 0x000fe20003800000 */
[----:B------:R-:W-:Y:S02]  /*2e30*/  ISETP.GE.AND P2, PT, R26, 0x9, PT ;  /* 0x000000091a00780c */ /* 0x000fe40003f46270 */
[----:B------:R-:W-:Y:S02]  /*2e40*/  F2FP.F16.E4M3.UNPACK_B R27, R27 ;  /* 0x0000001bff1b723e */ /* 0x000fe400020006ff */
[----:B------:R-:W-:-:S03]  /*2e50*/  ISETP.LT.OR P3, PT, R25, 0x1, !P2 ;  /* 0x000000011900780c */ /* 0x000fc60005761670 */
[----:B------:R-:W-:-:S05]  /*2e60*/  HADD2.F32 R28, -RZ, R27.H0_H0 ;  /* 0x2000001bff1c7230 */ /* 0x000fca0000004100 */
[----:B------:R-:W-:-:S04]  /*2e70*/  FMUL R27, R28, R7 ;  /* 0x000000071c1b7220 */ /* 0x000fc80000400000 */
[----:B------:R-:W-:-:S05]  /*2e80*/  FFMA R27, R78, R3, R27 ;  /* 0x000000034e1b7223 */ /* 0x000fca000000001b */
[----:B---3--:R-:W-:Y:S02]  /*2e90*/  F2FP.SATFINITE.E4M3.F32.PACK_AB_MERGE_C R29, RZ, R27, RZ ;  /* 0x0000001bff1d723e */ /* 0x008fe400048070ff */
[----:B------:R-:W-:-:S03]  /*2ea0*/  PRMT R27, RZ, 0x7610, R27 ;  /* 0x00007610ff1b7816 */ /* 0x000fc6000000001b */
[----:B------:R3:W-:Y:S01]  /*2eb0*/  @!P1 STG.E.U8 desc[UR16][R10.64+0x1], R29 ;  /* 0x0000011d0a009986 */ /* 0x0007e2000c101110 */
[----:B------:R-:W-:Y:S05]  /*2ec0*/  @P3 BRA `(.L_x_48) ;  /* 0x0000000000043947 */ /* 0x000fea0003800000 */
[----:B------:R0:W5:Y:S02]  /*2ed0*/  LDG.E.U8 R27, desc[UR16][R12.64+0x8] ;  /* 0x000008100c1b7981 */ /* 0x000164000c1e1100 */
.L_x_48:
[----:B------:R-:W-:Y:S05]  /*2ee0*/  BSYNC B1 ;  /* 0x0000000000017941 */ /* 0x000fea0003800000 */
.L_x_47:
        /* <DEDUP_REMOVED lines=13> */
.L_x_50:
[----:B------:R-:W-:Y:S05]  /*2fc0*/  BSYNC B1 ;  /* 0x0000000000017941 */ /* 0x000fea0003800000 */
.L_x_49:
[----:B-----5:R-:W-:Y:S01]  /*2fd0*/  LOP3.LUT R27, R27, 0xff, RZ, 0xc0, !PT ;  /* 0x000000ff1b1b7812 */ /* 0x020fe200078ec0ff */
[----:B------:R-:W-:Y:S01]  /*2fe0*/  BSSY B1, `(.L_x_51) ;  /* 0x000000b000017945 */ /* 0x000fe20003800000 */
[----:B------:R-:W-:Y:S02]  /*2ff0*/  ISETP.LT.OR P2, PT, R25, 0x9, !P2 ;  /* 0x000000091900780c */ /* 0x000fe40005741670 */
[----:B------:R-:W-:-:S05]  /*3000*/  F2FP.F16.E4M3.UNPACK_B R27, R27 ;  /* 0x0000001bff1b723e */ /* 0x000fca00020006ff */
        /* <DEDUP_REMOVED lines=8> */
.L_x_52:
[----:B------:R-:W-:Y:S05]  /*3090*/  BSYNC B1 ;  /* 0x0000000000017941 */ /* 0x000fea0003800000 */
.L_x_51:
        /* <DEDUP_REMOVED lines=12> */
.L_x_54:
[----:B------:R-:W-:Y:S05]  /*3160*/  BSYNC B1 ;  /* 0x0000000000017941 */ /* 0x000fea0003800000 */
.L_x_53:
        /* <DEDUP_REMOVED lines=13> */
.L_x_56:
[----:B------:R-:W-:Y:S05]  /*3240*/  BSYNC B1 ;  /* 0x0000000000017941 */ /* 0x000fea0003800000 */
.L_x_55:
        /* <DEDUP_REMOVED lines=13> */
.L_x_58:
[----:B------:R-:W-:Y:S05]  /*3320*/  BSYNC B1 ;  /* 0x0000000000017941 */ /* 0x000fea0003800000 */
.L_x_57:
        /* <DEDUP_REMOVED lines=12> */
.L_x_60:
[----:B------:R-:W-:Y:S05]  /*33f0*/  BSYNC B1 ;  /* 0x0000000000017941 */ /* 0x000fea0003800000 */
.L_x_59:
        /* <DEDUP_REMOVED lines=12> */
.L_x_62:
[----:B------:R-:W-:Y:S05]  /*34c0*/  BSYNC B1 ;  /* 0x0000000000017941 */ /* 0x000fea0003800000 */
.L_x_61:
        /* <DEDUP_REMOVED lines=13> */
.L_x_64:
[----:B------:R-:W-:Y:S05]  /*35a0*/  BSYNC B1 ;  /* 0x0000000000017941 */ /* 0x000fea0003800000 */
.L_x_63:
        /* <DEDUP_REMOVED lines=13> */
.L_x_66:
[----:B------:R-:W-:Y:S05]  /*3680*/  BSYNC B1 ;  /* 0x0000000000017941 */ /* 0x000fea0003800000 */
.L_x_65:
        /* <DEDUP_REMOVED lines=12> */
.L_x_68:
[----:B------:R-:W-:Y:S05]  /*3750*/  BSYNC B1 ;  /* 0x0000000000017941 */ /* 0x000fea0003800000 */
.L_x_67:
        /* <DEDUP_REMOVED lines=12> */
.L_x_70:
[----:B------:R-:W-:Y:S05]  /*3820*/  BSYNC B1 ;  /* 0x0000000000017941 */ /* 0x000fea0003800000 */
.L_x_69:
        /* <DEDUP_REMOVED lines=13> */
.L_x_72:
[----:B------:R-:W-:Y:S05]  /*3900*/  BSYNC B1 ;  /* 0x0000000000017941 */ /* 0x000fea0003800000 */
.L_x_71:
        /* <DEDUP_REMOVED lines=13> */
.L_x_74:
[----:B------:R-:W-:Y:S05]  /*39e0*/  BSYNC B1 ;  /* 0x0000000000017941 */ /* 0x000fea0003800000 */
.L_x_73:
        /* <DEDUP_REMOVED lines=12> */
.L_x_76:
[----:B------:R-:W-:Y:S05]  /*3ab0*/  BSYNC B1 ;  /* 0x0000000000017941 */ /* 0x000fea0003800000 */
.L_x_75:
        /* <DEDUP_REMOVED lines=12> */
.L_x_78:
[----:B------:R-:W-:Y:S05]  /*3b80*/  BSYNC B1 ;  /* 0x0000000000017941 */ /* 0x000fea0003800000 */
.L_x_77:
        /* <DEDUP_REMOVED lines=13> */
.L_x_80:
[----:B------:R-:W-:Y:S05]  /*3c60*/  BSYNC B1 ;  /* 0x0000000000017941 */ /* 0x000fea0003800000 */
.L_x_79:
        /* <DEDUP_REMOVED lines=13> */
.L_x_82:
[----:B------:R-:W-:Y:S05]  /*3d40*/  BSYNC B1 ;  /* 0x0000000000017941 */ /* 0x000fea0003800000 */
.L_x_81:
        /* <DEDUP_REMOVED lines=12> */
.L_x_84:
[----:B------:R-:W-:Y:S05]  /*3e10*/  BSYNC B1 ;  /* 0x0000000000017941 */ /* 0x000fea0003800000 */
.L_x_83:
        /* <DEDUP_REMOVED lines=12> */
.L_x_86:
[----:B------:R-:W-:Y:S05]  /*3ee0*/  BSYNC B1 ;  /* 0x0000000000017941 */ /* 0x000fea0003800000 */
.L_x_85:
        /* <DEDUP_REMOVED lines=13> */
.L_x_88:
[----:B------:R-:W-:Y:S05]  /*3fc0*/  BSYNC B1 ;  /* 0x0000000000017941 */ /* 0x000fea0003800000 */
.L_x_87:
[----:B-----5:R-:W-:Y:S01]  /*3fd0*/  LOP3.LUT R27, R27, 0xff, RZ, 0xc0, !PT ;  /* 0x000000ff1b1b7812 */ /* 0x020fe200078ec0ff */
[----:B------:R-:W-:Y:S01]  /*3fe0*/  BSSY B1, `(.L_x_89) ;  /* 0x000000c000017945 */ /* 0x000fe20003800000 */
[----:B------:R-:W-:Y:S02]  /*3ff0*/  ISETP.GE.AND P1, PT, R26, 0x32, PT ;  /* 0x000000321a00780c */ /* 0x000fe40003f26270 */
[----:B------:R-:W-:Y:S02]  /*4000*/  F2FP.F16.E4M3.UNPACK_B R27, R27 ;  /* 0x0000001bff1b723e */ /* 0x000fe400020006ff */
[----:B------:R-:W-:-:S03]  /*4010*/  ISETP.LT.OR P5, PT, R25, 0x1, !P1 ;  /* 0x000000011900780c */ /* 0x000fc60004fa1670 */
[----:B------:R-:W-:-:S05]  /*4020*/  HADD2.F32 R28, -RZ, R27.H0_H0 ;  /* 0x2000001bff1c7230 */ /* 0x000fca0000004100 */
[----:B------:R-:W-:-:S04]  /*4030*/  FMUL R28, R28, R7 ;  /* 0x000000071c1c7220 */ /* 0x000fc80000400000 */
[----:B------:R-:W-:Y:S01]  /*4040*/  FFMA R28, R21, R3, R28 ;  /* 0x00000003151c7223 */ /* 0x000fe2000000001c */
[----:B------:R-:W-:-:S04]  /*4050*/  PRMT R21, RZ, 0x7610, R21 ;  /* 0x00007610ff157816 */ /* 0x000fc80000000015 */
[----:B------:R-:W-:-:S05]  /*4060*/  F2FP.SATFINITE.E4M3.F32.PACK_AB_MERGE_C R27, RZ, R28, RZ ;  /* 0x0000001cff1b723e */ /* 0x000fca00048070ff */
[----:B------:R0:W-:Y:S01]  /*4070*/  @!P3 STG.E.U8 desc[UR16][R8.64+0x30], R27 ;  /* 0x0000301b0800b986 */ /* 0x0001e2000c101110 */
[----:B------:R-:W-:Y:S05]  /*4080*/  @P5 BRA `(.L_x_90) ;  /* 0x0000000000045947 */ /* 0x000fea0003800000 */
[----:B------:R0:W5:Y:S02]  /*4090*/  LDG.E.U8 R21, desc[UR16][R12.64+0x31] ;  /* 0x000031100c157981 */ /* 0x000164000c1e1100 */
.L_x_90:
[----:B------:R-:W-:Y:S05]  /*40a0*/  BSYNC B1 ;  /* 0x0000000000017941 */ /* 0x000fea0003800000 */
.L_x_89:
[----:B-----5:R-:W-:Y:S01]  /*40b0*/  LOP3.LUT R21, R21, 0xff, RZ, 0xc0, !PT ;  /* 0x000000ff15157812 */ /* 0x020fe200078ec0ff */
[----:B------:R-:W-:Y:S01]  /*40c0*/  BSSY B1, `(.L_x_91) ;  /* 0x000000b000017945 */ /* 0x000fe20003800000 */
[----:B------:R-:W-:Y:S02]  /*40d0*/  ISETP.LT.OR P2, PT, R25, 0x9, !P2 ;  /* 0x000000091900780c */ /* 0x000fe40005741670 */
[----:B------:R-:W-:-:S05]  /*40e0*/  F2FP.F16.E4M3.UNPACK_B R21, R21 ;  /* 0x00000015ff15723e */ /* 0x000fca00020006ff */
        /* <DEDUP_REMOVED lines=8> */
.L_x_92:
[----:B------:R-:W-:Y:S05]  /*4170*/  BSYNC B1 ;  /* 0x0000000000017941 */ /* 0x000fea0003800000 */
.L_x_91:
        /* <DEDUP_REMOVED lines=8> */
[----:B0-----:R-:W-:-:S05]  /*4200*/  F2FP.SATFINITE.E4M3.F32.PACK_AB_MERGE_C R21, RZ, R20, RZ ;  /* 0x00000014ff15723e */ /* 0x001fca00048070ff */
[----:B------:R0:W-:Y:S01]  /*4210*/  @!P2 STG.E.U8 desc[UR16][R10.64+0x30], R21 ;  /* 0x000030150a00a986 */ /* 0x0001e2000c101110 */
[----:B------:R-:W-:Y:S05]  /*4220*/  @P1 BRA `(.L_x_94) ;  /* 0x0000000000041947 */ /* 0x000fea0003800000 */
[----:B------:R0:W5:Y:S02]  /*4230*/  LDG.E.U8 R19, desc[UR16][R22.64+0x31] ;  /* 0x0000311016137981 */ /* 0x000164000c1e1100 */
.L_x_94:
[----:B------:R-:W-:Y:S05]  /*4240*/  BSYNC B1 ;  /* 0x0000000000017941 */ /* 0x000fea0003800000 */
.L_x_93:
        /* <DEDUP_REMOVED lines=13> */
.L_x_96:
[----:B------:R-:W-:Y:S05]  /*4320*/  BSYNC B1 ;  /* 0x0000000000017941 */ /* 0x000fea0003800000 */
.L_x_95:
        /* <DEDUP_REMOVED lines=13> */
.L_x_98:
[----:B------:R-:W-:Y:S05]  /*4400*/  BSYNC B1 ;  /* 0x0000000000017941 */ /* 0x000fea0003800000 */
.L_x_97:
[----:B-----5:R-:W-:Y:S01]  /*4410*/  LOP3.LUT R17, R17, 0xff, RZ, 0xc0, !PT ;  /* 0x000000ff11117812 */ /* 0x020fe200078ec0ff */
[----:B------:R-:W-:Y:S01]  /*4420*/  BSSY B1, `(.L_x_99) ;  /* 0x000000b000017945 */ /* 0x000fe20003800000 */
[----:B------:R-:W-:Y:S02]  /*4430*/  ISETP.LT.OR P2, PT, R25, 0x9, !P2 ;  /* 0x000000091900780c */ /* 0x000fe40005741670 */
[----:B------:R-:W-:-:S05]  /*4440*/  F2FP.F16.E4M3.UNPACK_B R17, R17 ;  /* 0x00000011ff11723e */ /* 0x000fca00020006ff */
[----:B0-2---:R-:W-:-:S05]  /*4450*/  HADD2.F32 R12, -RZ, R17.H0_H0 ;  /* 0x20000011ff0c7230 */ /* 0x005fca0000004100 */
[----:B------:R-:W-:Y:S01]  /*4460*/  FMUL R13, R12, R7 ;  /* 0x000000070c0d7220 */ /* 0x000fe20000400000 */
[----:B------:R-:W-:-:S03]  /*4470*/  PRMT R12, RZ, 0x7610, R12 ;  /* 0x00007610ff0c7816 */ /* 0x000fc6000000000c */
[----:B------:R-:W-:-:S05]  /*4480*/  FFMA R13, R16, R3, R13 ;  /* 0x00000003100d7223 */ /* 0x000fca000000000d */
[----:B------:R-:W-:-:S05]  /*4490*/  F2FP.SATFINITE.E4M3.F32.PACK_AB_MERGE_C R13, RZ, R13, RZ ;  /* 0x0000000dff0d723e */ /* 0x000fca00048070ff */
[----:B------:R0:W-:Y:S01]  /*44a0*/  @!P5 STG.E.U8 desc[UR16][R8.64+0x39], R13 ;  /* 0x0000390d0800d986 */ /* 0x0001e2000c101110 */
[----:B------:R-:W-:Y:S05]  /*44b0*/  @P2 BRA `(.L_x_100) ;  /* 0x0000000000042947 */ /* 0x000fea0003800000 */
[----:B------:R2:W5:Y:S02]  /*44c0*/  LDG.E.U8 R12, desc[UR16][R22.64+0x38] ;  /* 0x00003810160c7981 */ /* 0x000564000c1e1100 */
.L_x_100:
[----:B------:R-:W-:Y:S05]  /*44d0*/  BSYNC B1 ;  /* 0x0000000000017941 */ /* 0x000fea0003800000 */
.L_x_99:
[----:B-----5:R-:W-:Y:S01]  /*44e0*/  LOP3.LUT R12, R12, 0xff, RZ, 0xc0, !PT ;  /* 0x000000ff0c0c7812 */ /* 0x020fe200078ec0ff */
[----:B------:R-:W-:Y:S01]  /*44f0*/  BSSY B1, `(.L_x_101) ;  /* 0x000000b000017945 */ /* 0x000fe20003800000 */
[----:B------:R-:W-:Y:S02]  /*4500*/  ISETP.LT.OR P1, PT, R25, 0x9, !P1 ;  /* 0x000000091900780c */ /* 0x000fe40004f21670 */
[----:B------:R-:W-:Y:S02]  /*4510*/  F2FP.F16.E4M3.UNPACK_B R12, R12 ;  /* 0x0000000cff0c723e */ /* 0x000fe400020006ff */
[----:B01----:R-:W-:-:S03]  /*4520*/  PRMT R8, RZ, 0x7610, R8 ;  /* 0x00007610ff087816 */ /* 0x003fc60000000008 */
[----:B------:R-:W-:-:S05]  /*4530*/  HADD2.F32 R12, -RZ, R12.H0_H0 ;  /* 0x2000000cff0c7230 */ /* 0x000fca0000004100 */
[----:B------:R-:W-:-:S04]  /*4540*/  FMUL R12, R12, R7 ;  /* 0x000000070c0c7220 */ /* 0x000fc80000400000 */
[----:B------:R-:W-:-:S05]  /*4550*/  FFMA R12, R15, R3, R12 ;  /* 0x000000030f0c7223 */ /* 0x000fca000000000c */
[----:B------:R-:W-:-:S05]  /*4560*/  F2FP.SATFINITE.E4M3.F32.PACK_AB_MERGE_C R9, RZ, R12, RZ ;  /* 0x0000000cff09723e */ /* 0x000fca00048070ff */
[----:B------:R0:W-:Y:S01]  /*4570*/  @!P2 STG.E.U8 desc[UR16][R10.64+0x38], R9 ;  /* 0x000038090a00a986 */ /* 0x0001e2000c101110 */
[----:B------:R-:W-:Y:S05]  /*4580*/  @P1 BRA `(.L_x_102) ;  /* 0x0000000000041947 */ /* 0x000fea0003800000 */
[----:B------:R1:W5:Y:S02]  /*4590*/  LDG.E.U8 R8, desc[UR16][R22.64+0x39] ;  /* 0x0000391016087981 */ /* 0x000364000c1e1100 */
.L_x_102:
[----:B------:R-:W-:Y:S05]  /*45a0*/  BSYNC B1 ;  /* 0x0000000000017941 */ /* 0x000fea0003800000 */
.L_x_101:
[----:B------:R-:W-:Y:S05]  /*45b0*/  @P1 BRA `(.L_x_103) ;  /* 0x0000000800601947 */ /* 0x000fea0003800000 */
[----:B-----5:R-:W-:-:S04]  /*45c0*/  LOP3.LUT R8, R8, 0xff, RZ, 0xc0, !PT ;  /* 0x000000ff08087812 */ /* 0x020fc800078ec0ff */
[----:B------:R-:W-:-:S05]  /*45d0*/  F2FP.F16.E4M3.UNPACK_B R8, R8 ;  /* 0x00000008ff08723e */ /* 0x000fca00020006ff */
[----:B------:R-:W-:-:S05]  /*45e0*/  HADD2.F32 R8, -RZ, R8.H0_H0 ;  /* 0x20000008ff087230 */ /* 0x000fca0000004100 */
[----:B0-----:R-:W-:-:S04]  /*45f0*/  FMUL R9, R8, R7 ;  /* 0x0000000708097220 */ /* 0x001fc80000400000 */
[----:B------:R-:W-:-:S05]  /*4600*/  FFMA R9, R14, R3, R9 ;  /* 0x000000030e097223 */ /* 0x000fca0000000009 */
[----:B------:R-:W-:-:S05]  /*4610*/  F2FP.SATFINITE.E4M3.F32.PACK_AB_MERGE_C R9, RZ, R9, RZ ;  /* 0x00000009ff09723e */ /* 0x000fca00048070ff */
[----:B------:R0:W-:Y:S01]  /*4620*/  STG.E.U8 desc[UR16][R10.64+0x39], R9 ;  /* 0x000039090a007986 */ /* 0x0001e2000c101110 */
[----:B------:R-:W-:Y:S05]  /*4630*/  BRA `(.L_x_103) ;  /* 0x0000000800407947 */ /* 0x000fea0003800000 */
.L_x_38:
[----:B------:R-:W-:Y:S01]  /*4640*/  ISETP.GE.AND P1, PT, R26, 0x2, PT ;  /* 0x000000021a00780c */ /* 0x000fe20003f26270 */
[-C--:B--2---:R-:W-:Y:S01]  /*4650*/  FMUL R80, R80, R3.reuse ;  /* 0x0000000350507220 */ /* 0x084fe20000400000 */
[----:B------:R-:W-:Y:S01]  /*4660*/  ISETP.GE.AND P3, PT, R26, 0x1, PT ;  /* 0x000000011a00780c */ /* 0x000fe20003f66270 */
[-C--:B------:R-:W-:Y:S01]  /*4670*/  FMUL R79, R79, R3.reuse ;  /* 0x000000034f4f7220 */ /* 0x080fe20000400000 */
[----:B------:R-:W-:Y:S01]  /*4680*/  ISETP.LT.OR P5, PT, R25, 0x1, !P1 ;  /* 0x000000011900780c */ /* 0x000fe20004fa1670 */
[-C--:B------:R-:W-:Y:S01]  /*4690*/  FMUL R77, R77, R3.reuse ;  /* 0x000000034d4d7220 */ /* 0x080fe20000400000 */
[C---:B------:R-:W-:Y:S01]  /*46a0*/  ISETP.LT.OR P2, PT, R25.reuse, 0x1, !P3 ;  /* 0x000000011900780c */ /* 0x040fe20005f41670 */
[-C--:B------:R-:W-:Y:S01]  /*46b0*/  FMUL R78, R78, R3.reuse ;  /* 0x000000034e4e7220 */ /* 0x080fe20000400000 */
[----:B------:R-:W-:Y:S01]  /*46c0*/  ISETP.LT.OR P3, PT, R25, 0x9, !P3 ;  /* 0x000000091900780c */ /* 0x000fe20005f61670 */
[-C--:B------:R-:W-:Y:S01]  /*46d0*/  FMUL R75, R75, R3.reuse ;  /* 0x000000034b4b7220 */ /* 0x080fe20000400000 */
[----:B------:R-:W-:Y:S01]  /*46e0*/  F2FP.SATFINITE.E4M3.F32.PACK_AB_MERGE_C R13, RZ, R80, RZ ;  /* 0x00000050ff0d723e */ /* 0x000fe200048070ff */
[----:B------:R-:W-:Y:S01]  /*46f0*/  FMUL R76, R76, R3 ;  /* 0x000000034c4c7220 */ /* 0x000fe20000400000 */
[----:B------:R-:W-:Y:S01]  /*4700*/  F2FP.SATFINITE.E4M3.F32.PACK_AB_MERGE_C R79, RZ, R79, RZ ;  /* 0x0000004fff4f723e */ /* 0x000fe200048070ff */
[----:B------:R-:W-:Y:S01]  /*4710*/  FMUL R73, R73, R3 ;  /* 0x0000000349497220 */ /* 0x000fe20000400000 */
[----:B------:R-:W-:Y:S01]  /*4720*/  F2FP.SATFINITE.E4M3.F32.PACK_AB_MERGE_C R77, RZ, R77, RZ ;  /* 0x0000004dff4d723e */ /* 0x000fe200048070ff */
[-C--:B------:R-:W-:Y:S01]  /*4730*/  FMUL R74, R74, R3.reuse ;  /* 0x000000034a4a7220 */ /* 0x080fe20000400000 */
[C---:B------:R-:W-:Y:S01]  /*4740*/  ISETP.LT.OR P1, PT, R25.reuse, 0x9, !P1 ;  /* 0x000000091900780c */ /* 0x040fe20004f21670 */
[----:B------:R0:W-:Y:S01]  /*4750*/  @!P5 STG.E.U8 desc[UR16][R8.64+0x1], R13 ;  /* 0x0000010d0800d986 */ /* 0x0001e2000c101110 */
[----:B------:R-:W-:Y:S01]  /*4760*/  ISETP.GE.AND P5, PT, R26, 0x9, PT ;  /* 0x000000091a00780c */ /* 0x000fe20003fa6270 */
[----:B------:R-:W-:Y:S01]  /*4770*/  FMUL R72, R72, R3 ;  /* 0x0000000348487220 */ /* 0x000fe20000400000 */
[----:B------:R-:W-:Y:S01]  /*4780*/  F2FP.SATFINITE.E4M3.F32.PACK_AB_MERGE_C R75, RZ, R75, RZ ;  /* 0x0000004bff4b723e */ /* 0x000fe200048070ff */
[----:B------:R-:W-:Y:S01]  /*4790*/  @!P2 STG.E.U8 desc[UR16][R8.64], R79 ;  /* 0x0000004f0800a986 */ /* 0x000fe2000c101110 */
[----:B------:R-:W-:Y:S01]  /*47a0*/  ISETP.GE.AND P2, PT, R26, 0xa, PT ;  /* 0x0000000a1a00780c */ /* 0x000fe20003f46270 */
[-C--:B------:R-:W-:Y:S01]  /*47b0*/  FMUL R70, R70, R3.reuse ;  /* 0x0000000346467220 */ /* 0x080fe20000400000 */
[----:B------:R-:W-:Y:S01]  /*47c0*/  F2FP.SATFINITE.E4M3.F32.PACK_AB_MERGE_C R23, RZ, R76, RZ ;  /* 0x0000004cff17723e */ /* 0x000fe200048070ff */
[----:B------:R-:W-:Y:S01]  /*47d0*/  @!P3 STG.E.U8 desc[UR16][R10.64], R77 ;  /* 0x0000004d0a00b986 */ /* 0x000fe2000c101110 */
[----:B------:R-:W-:Y:S01]  /*47e0*/  ISETP.LT.OR P3, PT, R25, 0x1, !P5 ;  /* 0x000000011900780c */ /* 0x000fe20006f61670 */
[-C--:B------:R-:W-:Y:S01]  /*47f0*/  FMUL R69, R69, R3.reuse ;  /* 0x0000000345457220 */ /* 0x080fe20000400000 */
[C---:B------:R-:W-:Y:S01]  /*4800*/  ISETP.LT.OR P6, PT, R25.reuse, 0x1, !P2 ;  /* 0x000000011900780c */ /* 0x040fe200057c1670 */
[-C--:B------:R-:W-:Y:S01]  /*4810*/  FMUL R68, R68, R3.reuse ;  /* 0x0000000344447220 */ /* 0x080fe20000400000 */
[----:B------:R-:W-:Y:S01]  /*4820*/  ISETP.LT.OR P5, PT, R25, 0x9, !P5 ;  /* 0x000000091900780c */ /* 0x000fe20006fa1670 */
[-C--:B------:R-:W-:Y:S01]  /*4830*/  FMUL R67, R67, R3.reuse ;  /* 0x0000000343437220 */ /* 0x080fe20000400000 */
[----:B0-----:R-:W-:Y:S01]  /*4840*/  F2FP.SATFINITE.E4M3.F32.PACK_AB_MERGE_C R13, RZ, R78, RZ ;  /* 0x0000004eff0d723e */ /* 0x001fe200048070ff */
[----:B------:R-:W-:Y:S01]  /*4850*/  FMUL R66, R66, R3 ;  /* 0x0000000342427220 */ /* 0x000fe20000400000 */
[----:B------:R-:W-:Y:S01]  /*4860*/  F2FP.SATFINITE.E4M3.F32.PACK_AB_MERGE_C R73, RZ, R73, RZ ;  /* 0x00000049ff49723e */ /* 0x000fe200048070ff */
[-C--:B------:R-:W-:Y:S01]  /*4870*/  FMUL R65, R65, R3.reuse ;  /* 0x0000000341417220 */ /* 0x080fe20000400000 */
[C---:B------:R-:W-:Y:S01]  /*4880*/  ISETP.LT.OR P2, PT, R25.reuse, 0x9, !P2 ;  /* 0x000000091900780c */ /* 0x040fe20005741670 */
[----:B------:R0:W-:Y:S01]  /*4890*/  @!P1 STG.E.U8 desc[UR16][R10.64+0x1], R13 ;  /* 0x0000010d0a009986 */ /* 0x0001e2000c101110 */
[----:B------:R-:W-:Y:S01]  /*48a0*/  ISETP.GE.AND P1, PT, R26, 0x12, PT ;  /* 0x000000121a00780c */ /* 0x000fe20003f26270 */
[-C--:B------:R-:W-:Y:S01]  /*48b0*/  FMUL R64, R64, R3.reuse ;  /* 0x0000000340407220 */ /* 0x080fe20000400000 */
[----:B------:R-:W-:Y:S01]  /*48c0*/  F2FP.SATFINITE.E4M3.F32.PACK_AB_MERGE_C R27, RZ, R70, RZ ;  /* 0x00000046ff1b723e */ /* 0x000fe200048070ff */
[----:B------:R-:W-:Y:S01]  /*48d0*/  @!P3 STG.E.U8 desc[UR16][R8.64+0x8], R75 ;  /* 0x0000084b0800b986 */ /* 0x000fe2000c101110 */
[----:B------:R-:W-:Y:S01]  /*48e0*/  ISETP.GE.AND P3, PT, R26, 0x11, PT ;  /* 0x000000111a00780c */ /* 0x000fe20003f66270 */
[----:B------:R-:W-:Y:S01]  /*48f0*/  FMUL R62, R62, R3 ;  /* 0x000000033e3e7220 */ /* 0x000fe20000400000 */
[----:B------:R-:W-:Y:S01]  /*4900*/  F2FP.SATFINITE.E4M3.F32.PACK_AB_MERGE_C R69, RZ, R69, RZ ;  /* 0x00000045ff45723e */ /* 0x000fe200048070ff */
[----:B------:R1:W-:Y:S01]  /*4910*/  @!P6 STG.E.U8 desc[UR16][R8.64+0x9], R23 ;  /* 0x000009170800e986 */ /* 0x0003e2000c101110 */
[----:B------:R-:W-:Y:S01]  /*4920*/  ISETP.LT.OR P6, PT, R25, 0x1, !P1 ;  /* 0x000000011900780c */ /* 0x000fe20004fc1670 */
[-C--:B------:R-:W-:Y:S01]  /*4930*/  FMUL R63, R63, R3.reuse ;  /* 0x000000033f3f7220 */ /* 0x080fe20000400000 */
[C---:B------:R-:W-:Y:S01]  /*4940*/  ISETP.LT.OR P1, PT, R25.reuse, 0x9, !P1 ;  /* 0x000000091900780c */ /* 0x040fe20004f21670 */
[----:B------:R-:W-:Y:S01]  /*4950*/  @!P5 STG.E.U8 desc[UR16][R10.64+0x8], R73 ;  /* 0x000008490a00d986 */ /* 0x000fe2000c101110 */
[----:B------:R-:W-:Y:S01]  /*4960*/  ISETP.LT.OR P5, PT, R25, 0x1, !P3 ;  /* 0x000000011900780c */ /* 0x000fe20005fa1670 */
[-C--:B------:R-:W-:Y:S01]  /*4970*/  FMUL R61, R61, R3.reuse ;  /* 0x000000033d3d7220 */ /* 0x080fe20000400000 */
[----:B------:R-:W-:Y:S01]  /*4980*/  ISETP.LT.OR P3, PT, R25, 0x9, !P3 ;  /* 0x000000091900780c */ /* 0x000fe20005f61670 */
[-C--:B------:R-:W-:Y:S01]  /*4990*/  FMUL R60, R60, R3.reuse ;  /* 0x000000033c3c7220 */ /* 0x080fe20000400000 */
[----:B0-----:R-:W-:Y:S01]  /*49a0*/  F2FP.SATFINITE.E4M3.F32.PACK_AB_MERGE_C R13, RZ, R74, RZ ;  /* 0x0000004aff0d723e */ /* 0x001fe200048070ff */
[----:B------:R-:W-:Y:S01]  /*49b0*/  FMUL R58, R58, R3 ;  /* 0x000000033a3a7220 */ /* 0x000fe20000400000 */
[----:B------:R-:W-:Y:S01]  /*49c0*/  F2FP.SATFINITE.E4M3.F32.PACK_AB_MERGE_C R67, RZ, R67, RZ ;  /* 0x00000043ff43723e */ /* 0x000fe200048070ff */
[-C--:B------:R-:W-:Y:S01]  /*49d0*/  FMUL R59, R59, R3.reuse ;  /* 0x000000033b3b7220 */ /* 0x080fe20000400000 */
[----:B-1----:R-:W-:Y:S01]  /*49e0*/  F2FP.SATFINITE.E4M3.F32.PACK_AB_MERGE_C R23, RZ, R72, RZ ;  /* 0x00000048ff17723e */ /* 0x002fe200048070ff */
[----:B------:R0:W-:Y:S01]  /*49f0*/  @!P2 STG.E.U8 desc[UR16][R10.64+0x9], R13 ;  /* 0x0000090d0a00a986 */ /* 0x0001e2000c101110 */
[C---:B------:R-:W-:Y:S01]  /*4a00*/  ISETP.GE.AND P2, PT, R26.reuse, 0x1a, PT ;  /* 0x0000001a1a00780c */ /* 0x040fe20003f46270 */
[----:B------:R-:W-:Y:S01]  /*4a10*/  FMUL R57, R57, R3 ;  /* 0x0000000339397220 */ /* 0x000fe20000400000 */
[----:B------:R-:W-:Y:S01]  /*4a20*/  F2FP.SATFINITE.E4M3.F32.PACK_AB_MERGE_C R65, RZ, R65, RZ ;  /* 0x00000041ff41723e */ /* 0x000fe200048070ff */
[----:B------:R1:W-:Y:S01]  /*4a30*/  @!P5 STG.E.U8 desc[UR16][R8.64+0x10], R23 ;  /* 0x000010170800d986 */ /* 0x0003e2000c101110 */
[----:B------:R-:W-:Y:S01]  /*4a40*/  ISETP.GE.AND P5, PT, R26, 0x19, PT ;  /* 0x000000191a00780c */ /* 0x000fe20003fa6270 */
[----:B------:R-:W-:Y:S01]  /*4a50*/  FMUL R56, R56, R3 ;  /* 0x0000000338387220 */ /* 0x000fe20000400000 */
[----:B------:R-:W-:Y:S01]  /*4a60*/  F2FP.SATFINITE.E4M3.F32.PACK_AB_MERGE_C R63, RZ, R63, RZ ;  /* 0x0000003fff3f723e */ /* 0x000fe200048070ff */
[----:B------:R-:W-:Y:S01]  /*4a70*/  @!P6 STG.E.U8 desc[UR16][R8.64+0x11], R27 ;  /* 0x0000111b0800e986 */ /* 0x000fe2000c101110 */
[----:B------:R-:W-:Y:S01]  /*4a80*/  ISETP.LT.OR P6, PT, R25, 0x1, !P2 ;  /* 0x000000011900780c */ /* 0x000fe200057c1670 */
[-C--:B------:R-:W-:Y:S01]  /*4a90*/  FMUL R21, R21, R3.reuse ;  /* 0x0000000315157220 */ /* 0x080fe20000400000 */
[C---:B------:R-:W-:Y:S01]  /*4aa0*/  ISETP.LT.OR P2, PT, R25.reuse, 0x9, !P2 ;  /* 0x000000091900780c */ /* 0x040fe20005741670 */
[----:B------:R-:W-:Y:S01]  /*4ab0*/  @!P3 STG.E.U8 desc[UR16][R10.64+0x10], R69 ;  /* 0x000010450a00b986 */ /* 0x000fe2000c101110 */
[C---:B------:R-:W-:Y:S01]  /*4ac0*/  ISETP.LT.OR P3, PT, R25.reuse, 0x1, !P5 ;  /* 0x000000011900780c */ /* 0x040fe20006f61670 */
[-C--:B------:R-:W-:Y:S01]  /*4ad0*/  FMUL R20, R20, R3.reuse ;  /* 0x0000000314147220 */ /* 0x080fe20000400000 */
[----:B------:R-:W-:Y:S01]  /*4ae0*/  ISETP.LT.OR P5, PT, R25, 0x9, !P5 ;  /* 0x000000091900780c */ /* 0x000fe20006fa1670 */
[-C--:B------:R-:W-:Y:S01]  /*4af0*/  FMUL R19, R19, R3.reuse ;  /* 0x0000000313137220 */ /* 0x080fe20000400000 */
[----:B0-----:R-:W-:Y:S01]  /*4b00*/  F2FP.SATFINITE.E4M3.F32.PACK_AB_MERGE_C R13, RZ, R68, RZ ;  /* 0x00000044ff0d723e */ /* 0x001fe200048070ff */
[-C--:B------:R-:W-:Y:S01]  /*4b10*/  FMUL R18, R18, R3.reuse ;  /* 0x0000000312127220 */ /* 0x080fe20000400000 */
[----:B-1----:R-:W-:Y:S01]  /*4b20*/  F2FP.SATFINITE.E4M3.F32.PACK_AB_MERGE_C R23, RZ, R66, RZ ;  /* 0x00000042ff17723e */ /* 0x002fe200048070ff */
[----:B------:R-:W-:Y:S01]  /*4b30*/  FMUL R17, R17, R3 ;  /* 0x0000000311117220 */ /* 0x000fe20000400000 */
[----:B------:R-:W-:Y:S01]  /*4b40*/  F2FP.SATFINITE.E4M3.F32.PACK_AB_MERGE_C R61, RZ, R61, RZ ;  /* 0x0000003dff3d723e */ /* 0x000fe200048070ff */
[----:B------:R0:W-:Y:S01]  /*4b50*/  @!P1 STG.E.U8 desc[UR16][R10.64+0x11], R13 ;  /* 0x0000110d0a009986 */ /* 0x0001e2000c101110 */
[----:B------:R-:W-:Y:S01]  /*4b60*/  ISETP.GE.AND P1, PT, R26, 0x22, PT ;  /* 0x000000221a00780c */ /* 0x000fe20003f26270 */
[----:B------:R-:W-:Y:S01]  /*4b70*/  FMUL R16, R16, R3 ;  /* 0x0000000310107220 */ /* 0x000fe20000400000 */
[----:B------:R-:W-:Y:S01]  /*4b80*/  F2FP.SATFINITE.E4M3.F32.PACK_AB_MERGE_C R59, RZ, R59, RZ ;  /* 0x0000003bff3b723e */ /* 0x000fe200048070ff */
[----:B------:R-:W-:Y:S01]  /*4b90*/  @!P3 STG.E.U8 desc[UR16][R8.64+0x18], R67 ;  /* 0x000018430800b986 */ /* 0x000fe2000c101110 */
[----:B------:R-:W-:Y:S01]  /*4ba0*/  ISETP.GE.AND P3, PT, R26, 0x21, PT ;  /* 0x000000211a00780c */ /* 0x000fe20003f66270 */
[----:B------:R-:W-:Y:S01]  /*4bb0*/  FMUL R15, R15, R3 ;  /* 0x000000030f0f7220 */ /* 0x000fe20000400000 */
[----:B------:R-:W-:Y:S01]  /*4bc0*/  F2FP.SATFINITE.E4M3.F32.PACK_AB_MERGE_C R57, RZ, R57, RZ ;  /* 0x00000039ff39723e */ /* 0x000fe200048070ff */
[----:B------:R1:W-:Y:S01]  /*4bd0*/  @!P6 STG.E.U8 desc[UR16][R8.64+0x19], R23 ;  /* 0x000019170800e986 */ /* 0x0003e2000c101110 */
[C---:B------:R-:W-:Y:S01]  /*4be0*/  ISETP.LT.OR P6, PT, R25.reuse, 0x1, !P3 ;  /* 0x000000011900780c */ /* 0x040fe20005fc1670 */
[----:B------:R-:W-:Y:S01]  /*4bf0*/  FMUL R14, R14, R3 ;  /* 0x000000030e0e7220 */ /* 0x000fe20000400000 */
[C---:B------:R-:W-:Y:S01]  /*4c00*/  ISETP.LT.OR P3, PT, R25.reuse, 0x9, !P3 ;  /* 0x000000091900780c */ /* 0x040fe20005f61670 */
[----:B------:R-:W-:Y:S01]  /*4c10*/  @!P5 STG.E.U8 desc[UR16][R10.64+0x18], R65 ;  /* 0x000018410a00d986 */ /* 0x000fe2000c101110 */
[----:B------:R-:W-:-:S02]  /*4c20*/  ISETP.LT.OR P5, PT, R25, 0x1, !P1 ;  /* 0x000000011900780c */ /* 0x000fc40004fa1670 */
[----:B0-----:R-:W-:Y:S02]  /*4c30*/  F2FP.SATFINITE.E4M3.F32.PACK_AB_MERGE_C R13, RZ, R64, RZ ;  /* 0x00000040ff0d723e */ /* 0x001fe400048070ff */
[----:B------:R-:W-:Y:S02]  /*4c40*/  ISETP.LT.OR P1, PT, R25, 0x9, !P1 ;  /* 0x000000091900780c */ /* 0x000fe40004f21670 */
[----:B------:R-:W-:Y:S01]  /*4c50*/  F2FP.SATFINITE.E4M3.F32.PACK_AB_MERGE_C R21, RZ, R21, RZ ;  /* 0x00000015ff15723e */ /* 0x000fe200048070ff */
[----:B------:R0:W-:Y:S01]  /*4c60*/  @!P2 STG.E.U8 desc[UR16][R10.64+0x19], R13 ;  /* 0x0000190d0a00a986 */ /* 0x0001e2000c101110 */
[----:B-1----:R-:W-:Y:S02]  /*4c70*/  F2FP.SATFINITE.E4M3.F32.PACK_AB_MERGE_C R23, RZ, R62, RZ ;  /* 0x0000003eff17723e */ /* 0x002fe400048070ff */
[----:B------:R-:W-:Y:S01]  /*4c80*/  ISETP.GE.AND P2, PT, R26, 0x2a, PT ;  /* 0x0000002a1a00780c */ /* 0x000fe20003f46270 */
[----:B------:R-:W-:Y:S01]  /*4c90*/  @!P6 STG.E.U8 desc[UR16][R8.64+0x20], R63 ;  /* 0x0000203f0800e986 */ /* 0x000fe2000c101110 */
[----:B------:R-:W-:-:S02]  /*4ca0*/  F2FP.SATFINITE.E4M3.F32.PACK_AB_MERGE_C R19, RZ, R19, RZ ;  /* 0x00000013ff13723e */ /* 0x000fc400048070ff */
[----:B------:R-:W-:Y:S01]  /*4cb0*/  F2FP.SATFINITE.E4M3.F32.PACK_AB_MERGE_C R17, RZ, R17, RZ ;  /* 0x00000011ff11723e */ /* 0x000fe200048070ff */
[----:B------:R1:W-:Y:S01]  /*4cc0*/  @!P5 STG.E.U8 desc[UR16][R8.64+0x21], R23 ;  /* 0x000021170800d986 */ /* 0x0003e2000c101110 */
[----:B------:R-:W-:Y:S02]  /*4cd0*/  ISETP.GE.AND P5, PT, R26, 0x29, PT ;  /* 0x000000291a00780c */ /* 0x000fe40003fa6270 */
[----:B------:R-:W-:Y:S01]  /*4ce0*/  F2FP.SATFINITE.E4M3.F32.PACK_AB_MERGE_C R15, RZ, R15, RZ ;  /* 0x0000000fff0f723e */ /* 0x000fe200048070ff */
[----:B------:R-:W-:Y:S01]  /*4cf0*/  @!P3 STG.E.U8 desc[UR16][R10.64+0x20], R61 ;  /* 0x0000203d0a00b986 */ /* 0x000fe2000c101110 */
[C---:B------:R-:W-:Y:S02]  /*4d00*/  ISETP.LT.OR P3, PT, R25.reuse, 0x1, !P2 ;  /* 0x000000011900780c */ /* 0x040fe40005761670 */
[C---:B------:R-:W-:Y:S02]  /*4d10*/  ISETP.LT.OR P6, PT, R25.reuse, 0x1, !P5 ;  /* 0x000000011900780c */ /* 0x040fe40006fc1670 */
[----:B------:R-:W-:-:S02]  /*4d20*/  ISETP.LT.OR P5, PT, R25, 0x9, !P5 ;  /* 0x000000091900780c */ /* 0x000fc40006fa1670 */
[----:B0-----:R-:W-:Y:S02]  /*4d30*/  F2FP.SATFINITE.E4M3.F32.PACK_AB_MERGE_C R13, RZ, R60, RZ ;  /* 0x0000003cff0d723e */ /* 0x001fe400048070ff */
[----:B-1----:R-:W-:Y:S02]  /*4d40*/  F2FP.SATFINITE.E4M3.F32.PACK_AB_MERGE_C R23, RZ, R58, RZ ;  /* 0x0000003aff17723e */ /* 0x002fe400048070ff */
[----:B------:R-:W-:Y:S01]  /*4d50*/  ISETP.LT.OR P2, PT, R25, 0x9, !P2 ;  /* 0x000000091900780c */ /* 0x000fe20005741670 */
[----:B------:R0:W-:Y:S01]  /*4d60*/  @!P1 STG.E.U8 desc[UR16][R10.64+0x21], R13 ;  /* 0x0000210d0a009986 */ /* 0x0001e2000c101110 */
[----:B------:R-:W-:-:S03]  /*4d70*/  ISETP.GE.AND P1, PT, R26, 0x31, PT ;  /* 0x000000311a00780c */ /* 0x000fc60003f26270 */
[----:B------:R1:W-:Y:S01]  /*4d80*/  @!P3 STG.E.U8 desc[UR16][R8.64+0x29], R23 ;  /* 0x000029170800b986 */ /* 0x0003e2000c101110 */
[----:B------:R-:W-:-:S03]  /*4d90*/  ISETP.GE.AND P3, PT, R26, 0x32, PT ;  /* 0x000000321a00780c */ /* 0x000fc60003f66270 */
[----:B------:R-:W-:Y:S01]  /*4da0*/  @!P6 STG.E.U8 desc[UR16][R8.64+0x28], R59 ;  /* 0x0000283b0800e986 */ /* 0x000fe2000c101110 */
[C---:B------:R-:W-:Y:S02]  /*4db0*/  ISETP.LT.OR P6, PT, R25.reuse, 0x1, !P1 ;  /* 0x000000011900780c */ /* 0x040fe40004fc1670 */
[C---:B------:R-:W-:Y:S01]  /*4dc0*/  ISETP.LT.OR P1, PT, R25.reuse, 0x9, !P1 ;  /* 0x000000091900780c */ /* 0x040fe20004f21670 */
[----:B------:R-:W-:Y:S01]  /*4dd0*/  @!P5 STG.E.U8 desc[UR16][R10.64+0x28], R57 ;  /* 0x000028390a00d986 */ /* 0x000fe2000c101110 */
[C---:B------:R-:W-:Y:S02]  /*4de0*/  ISETP.LT.OR P5, PT, R25.reuse, 0x1, !P3 ;  /* 0x000000011900780c */ /* 0x040fe40005fa1670 */
        /* <DEDUP_REMOVED lines=10> */
[----:B------:R2:W-:Y:S01]  /*4e90*/  @!P1 STG.E.U8 desc[UR16][R10.64+0x30], R19 ;  /* 0x000030130a009986 */ /* 0x0005e2000c101110 */
[C---:B------:R-:W-:Y:S02]  /*4ea0*/  ISETP.LT.OR P1, PT, R25.reuse, 0x1, !P2 ;  /* 0x000000011900780c */ /* 0x040fe40005721670 */
[----:B------:R-:W-:Y:S02]  /*4eb0*/  ISETP.LT.OR P2, PT, R25, 0x9, !P2 ;  /* 0x000000091900780c */ /* 0x000fe40005741670 */
[----:B0-----:R-:W-:Y:S02]  /*4ec0*/  F2FP.SATFINITE.E4M3.F32.PACK_AB_MERGE_C R13, RZ, R18, RZ ;  /* 0x00000012ff0d723e */ /* 0x001fe400048070ff */
[----:B-1----:R-:W-:-:S03]  /*4ed0*/  F2FP.SATFINITE.E4M3.F32.PACK_AB_MERGE_C R21, RZ, R14, RZ ;  /* 0x0000000eff15723e */ /* 0x002fc600048070ff */
[----:B------:R0:W-:Y:S01]  /*4ee0*/  @!P3 STG.E.U8 desc[UR16][R10.64+0x31], R13 ;  /* 0x0000310d0a00b986 */ /* 0x0001e2000c101110 */
[----:B--2---:R-:W-:-:S03]  /*4ef0*/  F2FP.SATFINITE.E4M3.F32.PACK_AB_MERGE_C R19, RZ, R16, RZ ;  /* 0x00000010ff13723e */ /* 0x004fc600048070ff */
[----:B------:R0:W-:Y:S04]  /*4f00*/  @!P1 STG.E.U8 desc[UR16][R8.64+0x38], R17 ;  /* 0x0000381108009986 */ /* 0x0001e8000c101110 */
[----:B------:R0:W-:Y:S04]  /*4f10*/  @!P5 STG.E.U8 desc[UR16][R8.64+0x39], R19 ;  /* 0x000039130800d986 */ /* 0x0001e8000c101110 */
[----:B------:R0:W-:Y:S04]  /*4f20*/  @!P2 STG.E.U8 desc[UR16][R10.64+0x38], R15 ;  /* 0x0000380f0a00a986 */ /* 0x0001e8000c101110 */
[----:B------:R0:W-:Y:S02]  /*4f30*/  @!P6 STG.E.U8 desc[UR16][R10.64+0x39], R21 ;  /* 0x000039150a00e986 */ /* 0x0001e4000c101110 */
.L_x_103:
[----:B------:R-:W-:Y:S05]  /*4f40*/  BSYNC B0 ;  /* 0x0000000000007941 */ /* 0x000fea0003800000 */
.L_x_37:
[----:B------:R-:W-:Y:S01]  /*4f50*/  ULDC UR6, c[0x0][0xc] ;  /* 0x0000030000067ab9 */ /* 0x000fe20000000800 */
[----:B------:R-:W-:Y:S01]  /*4f60*/  ULDC UR7, c[0x0][0x10] ;  /* 0x0000040000077ab9 */ /* 0x000fe20000000800 */
[----:B0-----:R-:W0:Y:S01]  /*4f70*/  LDC R9, c[0x0][0x14] ;  /* 0x00000500ff097b82 */ /* 0x001e220000000800 */
[----:B------:R-:W-:Y:S01]  /*4f80*/  UIMAD.WIDE.U32 UR6, UR6, UR7, URZ ;  /* 0x00000007060672a5 */ /* 0x000fe2000f8e003f */
[----:B-----5:R-:W-:Y:S01]  /*4f90*/  PRMT R8, RZ, 0x7610, R8 ;  /* 0x00007610ff087816 */ /* 0x020fe20000000008 */
[----:B------:R-:W-:Y:S02]  /*4fa0*/  IMAD.MOV.U32 R12, RZ, RZ, -0x1 ;  /* 0xffffffffff0c7424 */ /* 0x000fe400078e00ff */
[----:B------:R-:W-:Y:S02]  /*4fb0*/  IMAD.MOV.U32 R71, RZ, RZ, -0x1 ;  /* 0xffffffffff477424 */ /* 0x000fe400078e00ff */
[----:B0-----:R-:W-:-:S04]  /*4fc0*/  IMAD.WIDE.U32 R4, R9, UR6, R4 ;  /* 0x0000000609047c25 */ /* 0x001fc8000f8e0004 */
[----:B------:R-:W-:Y:S01]  /*4fd0*/  IMAD R9, R9, UR7, RZ ;  /* 0x0000000709097c24 */ /* 0x000fe2000f8e02ff */
[----:B------:R-:W-:Y:S02]  /*4fe0*/  ULDC.64 UR6, c[0x0][0x650] ;  /* 0x0001940000067ab9 */ /* 0x000fe40000000a00 */
[----:B------:R-:W-:Y:S01]  /*4ff0*/  ISETP.GE.U32.AND P1, PT, R4, UR6, PT ;  /* 0x0000000604007c0c */ /* 0x000fe2000bf26070 */
[----:B------:R-:W-:-:S05]  /*5000*/  IMAD.IADD R5, R5, 0x1, R9 ;  /* 0x0000000105057824 */ /* 0x000fca00078e0209 */
[----:B------:R-:W-:-:S13]  /*5010*/  ISETP.GE.U32.AND.EX P1, PT, R5, UR7, PT, P1 ;  /* 0x0000000705007c0c */ /* 0x000fda000bf26110 */
[----:B------:R-:W-:Y:S05]  /*5020*/  @P1 BRA `(.L_x_104) ;  /* 0x0000000400601947 */ /* 0x000fea0003800000 */
[----:B------:R-:W0:Y:S01]  /*5030*/  S2R R20, SR_CTAID.X ;  /* 0x0000000000147919 */ /* 0x000e220000002500 */
[----:B------:R-:W5:Y:S01]  /*5040*/  LDC.64 R14, c[0x0][0x628] ;  /* 0x00018a00ff0e7b82 */ /* 0x000f620000000a00 */
[----:B------:R-:W-:Y:S01]  /*5050*/  ULDC UR6, c[0x0][0x150] ;  /* 0x0000540000067ab9 */ /* 0x000fe20000000800 */
[----:B------:R-:W-:Y:S01]  /*5060*/  IMAD.MOV.U32 R12, RZ, RZ, R4 ;  /* 0x000000ffff0c7224 */ /* 0x000fe200078e0004 */
[----:B-12-4-:R-:W1:Y:S01]  /*5070*/  S2R R22, SR_CTAID.Y ;  /* 0x0000000000167919 */ /* 0x016e620000002600 */
[----:B------:R-:W-:-:S04]  /*5080*/  IMAD.MOV.U32 R13, RZ, RZ, R5 ;  /* 0x000000ffff0d7224 */ /* 0x000fc800078e0005 */
[----:B------:R-:W2:Y:S08]  /*5090*/  LDC R23, c[0x0][0x144] ;  /* 0x00005100ff177b82 */ /* 0x000eb00000000800 */
[----:B------:R-:W4:Y:S08]  /*50a0*/  LDC R16, c[0x0][0x630] ;  /* 0x00018c00ff107b82 */ /* 0x000f300000000800 */
[----:B------:R-:W1:Y:S01]  /*50b0*/  LDC.64 R18, c[0x0][0x620] ;  /* 0x00018800ff127b82 */ /* 0x000e620000000a00 */
[----:B-----5:R-:W-:-:S04]  /*50c0*/  ISETP.NE.U32.AND P1, PT, R14, RZ, PT ;  /* 0x000000ff0e00720c */ /* 0x020fc80003f25070 */
[----:B------:R-:W-:Y:S02]  /*50d0*/  ISETP.NE.AND.EX P1, PT, R15, RZ, PT, P1 ;  /* 0x000000ff0f00720c */ /* 0x000fe40003f25310 */
[----:B0-----:R-:W-:-:S05]  /*50e0*/  I2FP.F32.U32 R8, R20 ;  /* 0x0000001400087245 */ /* 0x001fca0000201000 */
[----:B------:R-:W-:-:S04]  /*50f0*/  FMUL R8, R8, UR6 ;  /* 0x0000000608087c20 */ /* 0x000fc80008400000 */
[----:B------:R0:W0:Y:S02]  /*5100*/  F2I.U32.TRUNC.NTZ R21, R8 ;  /* 0x0000000800157305 */ /* 0x000024000020f000 */
[----:B--2-4-:R-:W-:Y:S05]  /*5110*/  @!P1 BRA `(.L_x_105) ;  /* 0x0000000000289947 */ /* 0x014fea0003800000 */
[----:B------:R-:W2:Y:S02]  /*5120*/  LDC R9, c[0x0][0x634] ;  /* 0x00018d00ff097b82 */ /* 0x000ea40000000800 */
[----:B--2---:R-:W-:-:S05]  /*5130*/  IADD3 R13, P1, R4, R9, RZ ;  /* 0x00000009040d7210 */ /* 0x004fca0007f3e0ff */
[----:B------:R-:W-:-:S04]  /*5140*/  IMAD.X R17, RZ, RZ, R5, P1 ;  /* 0x000000ffff117224 */ /* 0x000fc800008e0605 */
[----:B0-----:R-:W-:-:S04]  /*5150*/  IMAD.WIDE.U32 R8, R17, R14, RZ ;  /* 0x0000000e11087225 */ /* 0x001fc800078e00ff */
[----:B---3--:R-:W-:-:S04]  /*5160*/  IMAD.WIDE.U32 R10, P1, R13, R15, R8 ;  /* 0x0000000f0d0a7225 */ /* 0x008fc80007820008 */
[----:B------:R-:W-:-:S04]  /*5170*/  IMAD.WIDE.U32 R8, R13, R14, RZ ;  /* 0x0000000e0d087225 */ /* 0x000fc800078e00ff */
[----:B------:R-:W-:Y:S01]  /*5180*/  IMAD.X R13, RZ, RZ, RZ, P1 ;  /* 0x000000ffff0d7224 */ /* 0x000fe200008e06ff */
[----:B------:R-:W-:Y:S01]  /*5190*/  IADD3 RZ, P1, R9, R10, RZ ;  /* 0x0000000a09ff7210 */ /* 0x000fe20007f3e0ff */
[----:B------:R-:W-:-:S04]  /*51a0*/  IMAD.MOV.U32 R12, RZ, RZ, R11 ;  /* 0x000000ffff0c7224 */ /* 0x000fc800078e000b */
[----:B------:R-:W-:-:S08]  /*51b0*/  IMAD.WIDE.U32.X R12, R17, R15, R12, P1 ;  /* 0x0000000f110c7225 */ /* 0x000fd000008e040c */
.L_x_105:
[----:B---3--:R-:W2:Y:S01]  /*51c0*/  LDC.64 R28, c[0x0][0x640] ;  /* 0x00019000ff1c7b82 */ /* 0x008ea20000000a00 */
[-C--:B------:R-:W-:Y:S01]  /*51d0*/  SHF.R.U64 R71, R12, R16.reuse, R13 ;  /* 0x000000100c477219 */ /* 0x080fe2000000120d */
[----:B0-----:R-:W-:Y:S01]  /*51e0*/  IMAD.MOV R21, RZ, RZ, -R21 ;  /* 0x000000ffff157224 */ /* 0x001fe200078e0a15 */
[----:B------:R-:W-:Y:S01]  /*51f0*/  SHF.R.U32.HI R8, RZ, R16, R13 ;  /* 0x00000010ff087219 */ /* 0x000fe2000001160d */
[----:B------:R-:W-:Y:S01]  /*5200*/  ULDC UR6, c[0x0][0x154] ;  /* 0x0000550000067ab9 */ /* 0x000fe20000000800 */
[----:B------:R-:W-:Y:S01]  /*5210*/  IADD3 R11, P1, RZ, -R71, RZ ;  /* 0x80000047ff0b7210 */ /* 0x000fe20007f3e0ff */
[----:B------:R-:W-:Y:S02]  /*5220*/  IMAD R21, R23, R21, R20 ;  /* 0x0000001517157224 */ /* 0x000fe400078e0214 */
[----:B------:R-:W0:Y:S01]  /*5230*/  LDC R12, c[0x0][0x618] ;  /* 0x00018600ff0c7b82 */ /* 0x000e220000000800 */
[----:B------:R-:W-:Y:S02]  /*5240*/  IMAD.MOV.U32 R13, RZ, RZ, 0x1 ;  /* 0x00000001ff0d7424 */ /* 0x000fe400078e00ff */
[----:B------:R-:W-:-:S04]  /*5250*/  IMAD.X R9, RZ, RZ, ~R8, P1 ;  /* 0x000000ffff097224 */ /* 0x000fc800008e0e08 */
[-C--:B-1----:R-:W-:Y:S01]  /*5260*/  IMAD R10, R9, R18.reuse, RZ ;  /* 0x00000012090a7224 */ /* 0x082fe200078e02ff */
[----:B------:R-:W1:Y:S01]  /*5270*/  LDC R24, c[0x0][0x608] ;  /* 0x00018200ff187b82 */ /* 0x000e620000000800 */
[----:B------:R-:W-:-:S04]  /*5280*/  IMAD.WIDE.U32 R8, R11, R18, R4 ;  /* 0x000000120b087225 */ /* 0x000fc800078e0004 */
[----:B------:R-:W-:Y:S01]  /*5290*/  IMAD R11, R11, R19, R10 ;  /* 0x000000130b0b7224 */ /* 0x000fe200078e020a */
[----:B------:R-:W-:Y:S02]  /*52a0*/  I2FP.F32.U32 R10, R22 ;  /* 0x00000016000a7245 */ /* 0x000fe40000201000 */
[----:B------:R-:W3:Y:S01]  /*52b0*/  LDC R26, c[0x0][0x658] ;  /* 0x00019600ff1a7b82 */ /* 0x000ee20000000800 */
[----:B------:R-:W-:Y:S01]  /*52c0*/  IMAD.IADD R9, R9, 0x1, R11 ;  /* 0x0000000109097824 */ /* 0x000fe200078e020b */
[----:B--2---:R-:W-:Y:S01]  /*52d0*/  ISETP.NE.U32.AND P1, PT, R28, RZ, PT ;  /* 0x000000ff1c00720c */ /* 0x004fe20003f25070 */
[----:B------:R-:W-:Y:S01]  /*52e0*/  FMUL R10, R10, UR6 ;  /* 0x000000060a0a7c20 */ /* 0x000fe20008400000 */
[----:B------:R-:W-:Y:S02]  /*52f0*/  IMAD.MOV.U32 R11, RZ, RZ, -0x1 ;  /* 0xffffffffff0b7424 */ /* 0x000fe400078e00ff */
[----:B------:R-:W-:Y:S01]  /*5300*/  ISETP.NE.AND.EX P1, PT, R29, RZ, PT, P1 ;  /* 0x000000ff1d00720c */ /* 0x000fe20003f25310 */
[----:B------:R2:W4:Y:S01]  /*5310*/  F2I.U32.TRUNC.NTZ R17, R10 ;  /* 0x0000000a00117305 */ /* 0x000522000020f000 */
[----:B------:R-:W2:Y:S01]  /*5320*/  LDC R19, c[0x0][0x148] ;  /* 0x00005200ff137b82 */ /* 0x000ea20000000800 */
[----:B0-----:R-:W-:-:S02]  /*5330*/  SHF.R.U64 R16, R8, R12, R9 ;  /* 0x0000000c08107219 */ /* 0x001fc40000001209 */
[----:B------:R-:W-:-:S05]  /*5340*/  SHF.R.U32.HI R9, RZ, R12, R9 ;  /* 0x0000000cff097219 */ /* 0x000fca0000011609 */
[----:B------:R-:W0:Y:S01]  /*5350*/  LDC R20, c[0x0][0x600] ;  /* 0x00018000ff147b82 */ /* 0x000e220000000800 */
[-CC-:B-1----:R-:W-:Y:S02]  /*5360*/  SHF.R.U64 R14, R16, R24.reuse, R9.reuse ;  /* 0x00000018100e7219 */ /* 0x182fe40000001209 */
[----:B------:R-:W-:-:S05]  /*5370*/  SHF.R.U32.HI R9, RZ, R24, R9 ;  /* 0x00000018ff097219 */ /* 0x000fca0000011609 */
[----:B------:R-:W1:Y:S01]  /*5380*/  LDC R25, c[0x0][0x648] ;  /* 0x00019200ff197b82 */ /* 0x000e620000000800 */
[-CC-:B---3--:R-:W-:Y:S02]  /*5390*/  SHF.R.U64 R18, R14, R26.reuse, R9.reuse ;  /* 0x0000001a0e127219 */ /* 0x188fe40000001209 */
[-C--:B------:R-:W-:Y:S02]  /*53a0*/  SHF.L.U32 R11, R11, R26.reuse, RZ ;  /* 0x0000001a0b0b7219 */ /* 0x080fe400000006ff */
[-C--:B------:R-:W-:Y:S01]  /*53b0*/  SHF.R.U32.HI R9, RZ, R26.reuse, R9 ;  /* 0x0000001aff097219 */ /* 0x080fe20000011609 */
[----:B------:R-:W-:Y:S01]  /*53c0*/  IMAD.MOV.U32 R8, RZ, RZ, R18 ;  /* 0x000000ffff087224 */ /* 0x000fe200078e0012 */
[----:B------:R-:W-:Y:S01]  /*53d0*/  SHF.L.U32 R24, R13, R26, RZ ;  /* 0x0000001a0d187219 */ /* 0x000fe200000006ff */
[----:B------:R-:W3:Y:S01]  /*53e0*/  LDC R27, c[0x0][0x638] ;  /* 0x00018e00ff1b7b82 */ /* 0x000ee20000000800 */
[----:B------:R-:W-:-:S07]  /*53f0*/  LOP3.LUT R23, RZ, R11, RZ, 0x33, !PT ;  /* 0x0000000bff177212 */ /* 0x000fce00078e33ff */
[----:B------:R-:W0:Y:S01]  /*5400*/  LDC R30, c[0x0][0x610] ;  /* 0x00018400ff1e7b82 */ /* 0x000e220000000800 */
[----:B----4-:R-:W-:Y:S05]  /*5410*/  @!P1 BRA `(.L_x_106) ;  /* 0x0000000000289947 */ /* 0x010fea0003800000 */
[----:B------:R-:W4:Y:S02]  /*5420*/  LDC R13, c[0x0][0x64c] ;  /* 0x00019300ff0d7b82 */ /* 0x000f240000000800 */
[----:B----4-:R-:W-:-:S05]  /*5430*/  IADD3 R13, P1, R18, R13, RZ ;  /* 0x0000000d120d7210 */ /* 0x010fca0007f3e0ff */
[----:B------:R-:W-:-:S04]  /*5440*/  IMAD.X R15, RZ, RZ, R9, P1 ;  /* 0x000000ffff0f7224 */ /* 0x000fc800008e0609 */
[----:B------:R-:W-:-:S04]  /*5450*/  IMAD.WIDE.U32 R8, R15, R28, RZ ;  /* 0x0000001c0f087225 */ /* 0x000fc800078e00ff */
[----:B--2---:R-:W-:-:S04]  /*5460*/  IMAD.WIDE.U32 R10, P1, R13, R29, R8 ;  /* 0x0000001d0d0a7225 */ /* 0x004fc80007820008 */
[----:B------:R-:W-:-:S04]  /*5470*/  IMAD.WIDE.U32 R8, R13, R28, RZ ;  /* 0x0000001c0d087225 */ /* 0x000fc800078e00ff */
[----:B------:R-:W-:Y:S01]  /*5480*/  IMAD.X R13, RZ, RZ, RZ, P1 ;  /* 0x000000ffff0d7224 */ /* 0x000fe200008e06ff */
[----:B------:R-:W-:Y:S01]  /*5490*/  IADD3 RZ, P1, R9, R10, RZ ;  /* 0x0000000a09ff7210 */ /* 0x000fe20007f3e0ff */
[----:B------:R-:W-:-:S04]  /*54a0*/  IMAD.MOV.U32 R12, RZ, RZ, R11 ;  /* 0x000000ffff0c7224 */ /* 0x000fc800078e000b */
[----:B------:R-:W-:-:S08]  /*54b0*/  IMAD.WIDE.U32.X R8, R15, R29, R12, P1 ;  /* 0x0000001d0f087225 */ /* 0x000fd000008e040c */
.L_x_106:
[----:B-1----:R-:W-:Y:S01]  /*54c0*/  SHF.R.U64 R8, R8, R25, R9 ;  /* 0x0000001908087219 */ /* 0x002fe20000001209 */
[----:B0-----:R-:W-:Y:S01]  /*54d0*/  VIADD R13, R20, 0xffffffff ;  /* 0xffffffff140d7836 */ /* 0x001fe20000000000 */
[----:B------:R-:W-:Y:S01]  /*54e0*/  LOP3.LUT R11, R14, R23, RZ, 0xc0, !PT ;  /* 0x000000170e0b7212 */ /* 0x000fe200078ec0ff */
[----:B------:R-:W-:Y:S02]  /*54f0*/  IMAD.MOV R17, RZ, RZ, -R17 ;  /* 0x000000ffff117224 */ /* 0x000fe400078e0a11 */
[----:B------:R-:W-:Y:S02]  /*5500*/  IMAD.MOV R9, RZ, RZ, -R8 ;  /* 0x000000ffff097224 */ /* 0x000fe400078e0a08 */
[----:B------:R-:W-:Y:S01]  /*5510*/  IMAD R24, R24, R8, R11 ;  /* 0x0000000818187224 */ /* 0x000fe200078e020b */
[----:B------:R-:W-:Y:S01]  /*5520*/  LOP3.LUT R11, R16, R13, RZ, 0xc0, !PT ;  /* 0x0000000d100b7212 */ /* 0x000fe200078ec0ff */
[----:B--2---:R-:W-:Y:S02]  /*5530*/  @P4 IMAD R21, R19, R17, R22 ;  /* 0x0000001113154224 */ /* 0x004fe400078e0216 */
[----:B---3--:R-:W-:-:S02]  /*5540*/  IMAD R8, R9, R27, R18 ;  /* 0x0000001b09087224 */ /* 0x008fc400078e0212 */
[----:B------:R-:W-:Y:S02]  /*5550*/  IMAD R24, R24, R30, R21 ;  /* 0x0000001e18187224 */ /* 0x000fe400078e0215 */
[----:B------:R-:W-:Y:S02]  /*5560*/  IMAD R9, R8, R20, R11 ;  /* 0x0000001408097224 */ /* 0x000fe400078e020b */
[----:B------:R-:W-:-:S03]  /*5570*/  IMAD.MOV.U32 R10, RZ, RZ, 0x1 ;  /* 0x00000001ff0a7424 */ /* 0x000fc600078e00ff */
[----:B------:R-:W-:Y:S02]  /*5580*/  SEL R12, R9, R24, !P4 ;  /* 0x00000018090c7207 */ /* 0x000fe40006000000 */
[----:B------:R-:W-:Y:S02]  /*5590*/  PRMT R8, R10, 0x7610, R8 ;  /* 0x000076100a087816 */ /* 0x000fe40000000008 */
[----:B------:R-:W-:-:S07]  /*55a0*/  SEL R24, R24, R9, !P4 ;  /* 0x0000000918187207 */ /* 0x000fce0006000000 */
.L_x_104:
[----:B------:R-:W-:Y:S01]  /*55b0*/  LOP3.LUT P1, RZ, R8, 0xff, RZ, 0xc0, !PT ;  /* 0x000000ff08ff7812 */ /* 0x000fe2000782c0ff */
[----:B---3--:R-:W-:-:S12]  /*55c0*/  IMAD.MOV.U32 R11, RZ, RZ, R24 ;  /* 0x000000ffff0b7224 */ /* 0x008fd800078e0018 */
[----:B------:R-:W-:Y:S05]  /*55d0*/  @P1 BRA `(.L_x_107) ;  /* 0xffffffb800e01947 */ /* 0x000fea000383ffff */
[----:B------:R-:W-:Y:S05]  /*55e0*/  EXIT ;  /* 0x000000000000794d */ /* 0x000fea0003800000 */
.L_x_7:
[----:B0-----:R-:W-:Y:S01]  /*55f0*/  ULDC.64 UR4, c[0x0][0x650] ;  /* 0x0001940000047ab9 */ /* 0x001fe20000000a00 */
        /* <DEDUP_REMOVED lines=25> */
.L_x_109:
[----:B------:R-:W0:Y:S01]  /*5790*/  LDC.64 R28, c[0x0][0x640] ;  /* 0x00019000ff1c7b82 */ /* 0x000e220000000a00 */
[-CC-:B------:R-:W-:Y:S01]  /*57a0*/  SHF.R.U64 R21, R14, R6.reuse, R15.reuse ;  /* 0x000000060e157219 */ /* 0x180fe2000000120f */
[----:B------:R-:W-:Y:S01]  /*57b0*/  IMAD.MOV.U32 R26, RZ, RZ, 0x1 ;  /* 0x00000001ff1a7424 */ /* 0x000fe200078e00ff */
[----:B------:R-:W-:Y:S02]  /*57c0*/  SHF.R.U32.HI R6, RZ, R6, R15 ;  /* 0x00000006ff067219 */ /* 0x000fe4000001160f */
[----:B------:R-:W-:-:S03]  /*57d0*/  IADD3 R13, P0, RZ, -R21, RZ ;  /* 0x80000015ff0d7210 */ /* 0x000fc60007f1e0ff */
[----:B------:R-:W1:Y:S02]  /*57e0*/  LDC R12, c[0x0][0x618] ;  /* 0x00018600ff0c7b82 */ /* 0x000e640000000800 */
[----:B------:R-:W-:-:S04]  /*57f0*/  IMAD.X R11, RZ, RZ, ~R6, P0 ;  /* 0x000000ffff0b7224 */ /* 0x000fc800000e0e06 */
[-C--:B------:R-:W-:Y:S02]  /*5800*/  IMAD R6, R11, R22.reuse, RZ ;  /* 0x000000160b067224 */ /* 0x080fe400078e02ff */
[----:B------:R-:W2:Y:S01]  /*5810*/  LDC R14, c[0x0][0x608] ;  /* 0x00018200ff0e7b82 */ /* 0x000ea20000000800 */
[----:B------:R-:W-:-:S04]  /*5820*/  IMAD.WIDE.U32 R10, R13, R22, R4 ;  /* 0x000000160d0a7225 */ /* 0x000fc800078e0004 */
[----:B------:R-:W-:-:S03]  /*5830*/  IMAD R13, R13, R23, R6 ;  /* 0x000000170d0d7224 */ /* 0x000fc600078e0206 */
[----:B------:R-:W3:Y:S01]  /*5840*/  LDC R27, c[0x0][0x658] ;  /* 0x00019600ff1b7b82 */ /* 0x000ee20000000800 */
[----:B------:R-:W-:Y:S01]  /*5850*/  IMAD.IADD R11, R11, 0x1, R13 ;  /* 0x000000010b0b7824 */ /* 0x000fe200078e020d */
[----:B0-----:R-:W-:-:S04]  /*5860*/  ISETP.NE.U32.AND P0, PT, R28, RZ, PT ;  /* 0x000000ff1c00720c */ /* 0x001fc80003f05070 */
[----:B------:R-:W-:Y:S02]  /*5870*/  ISETP.NE.AND.EX P0, PT, R29, RZ, PT, P0 ;  /* 0x000000ff1d00720c */ /* 0x000fe40003f05300 */
[----:B------:R-:W0:Y:S01]  /*5880*/  LDC R18, c[0x0][0x600] ;  /* 0x00018000ff127b82 */ /* 0x000e220000000800 */
[-CC-:B-1----:R-:W-:Y:S01]  /*5890*/  SHF.R.U64 R16, R10, R12.reuse, R11.reuse ;  /* 0x0000000c0a107219 */ /* 0x182fe2000000120b */
[----:B------:R-:W-:Y:S01]  /*58a0*/  IMAD.MOV.U32 R10, RZ, RZ, -0x1 ;  /* 0xffffffffff0a7424 */ /* 0x000fe200078e00ff */
[----:B------:R-:W-:-:S05]  /*58b0*/  SHF.R.U32.HI R11, RZ, R12, R11 ;  /* 0x0000000cff0b7219 */ /* 0x000fca000001160b */
[----:B------:R-:W1:Y:S01]  /*58c0*/  LDC R22, c[0x0][0x648] ;  /* 0x00019200ff167b82 */ /* 0x000e620000000800 */
[-CC-:B--2---:R-:W-:Y:S02]  /*58d0*/  SHF.R.U64 R23, R16, R14.reuse, R11.reuse ;  /* 0x0000000e10177219 */ /* 0x184fe4000000120b */
[----:B------:R-:W-:-:S05]  /*58e0*/  SHF.R.U32.HI R6, RZ, R14, R11 ;  /* 0x0000000eff067219 */ /* 0x000fca000001160b */
[----:B------:R-:W2:Y:S01]  /*58f0*/  LDC R24, c[0x0][0x638] ;  /* 0x00018e00ff187b82 */ /* 0x000ea20000000800 */
[-C--:B---3--:R-:W-:Y:S02]  /*5900*/  SHF.L.U32 R10, R10, R27.reuse, RZ ;  /* 0x0000001b0a0a7219 */ /* 0x088fe400000006ff */
[-CC-:B------:R-:W-:Y:S02]  /*5910*/  SHF.R.U64 R25, R23, R27.reuse, R6.reuse ;  /* 0x0000001b17197219 */ /* 0x180fe40000001206 */
[----:B------:R-:W-:Y:S02]  /*5920*/  LOP3.LUT R30, RZ, R10, RZ, 0x33, !PT ;  /* 0x0000000aff1e7212 */ /* 0x000fe400078e33ff */
[----:B------:R-:W-:Y:S01]  /*5930*/  SHF.R.U32.HI R11, RZ, R27, R6 ;  /* 0x0000001bff0b7219 */ /* 0x000fe20000011606 */
[----:B------:R-:W3:Y:S01]  /*5940*/  LDC R31, c[0x0][0x610] ;  /* 0x00018400ff1f7b82 */ /* 0x000ee20000000800 */
[----:B------:R-:W-:Y:S01]  /*5950*/  IMAD.MOV.U32 R10, RZ, RZ, R25 ;  /* 0x000000ffff0a7224 */ /* 0x000fe200078e0019 */
[----:B------:R-:W-:Y:S06]  /*5960*/  @!P0 BRA `(.L_x_110) ;  /* 0x0000000000288947 */ /* 0x000fec0003800000 */
        /* <DEDUP_REMOVED lines=10> */
.L_x_110:
[----:B-1----:R-:W-:Y:S01]  /*5a10*/  SHF.R.U64 R9, R10, R22, R11 ;  /* 0x000000160a097219 */ /* 0x002fe2000000120b */
[----:B0-----:R-:W-:Y:S01]  /*5a20*/  VIADD R11, R18, 0xffffffff ;  /* 0xffffffff120b7836 */ /* 0x001fe20000000000 */
[----:B------:R-:W-:Y:S01]  /*5a30*/  SHF.L.U32 R26, R26, R27, RZ ;  /* 0x0000001b1a1a7219 */ /* 0x000fe200000006ff */
[----:B------:R-:W-:Y:S01]  /*5a40*/  @P4 IMAD R7, R17, R20, R8 ;  /* 0x0000001411074224 */ /* 0x000fe200078e0208 */
[----:B------:R-:W-:Y:S01]  /*5a50*/  LOP3.LUT R6, R23, R30, RZ, 0xc0, !PT ;  /* 0x0000001e17067212 */ /* 0x000fe200078ec0ff */
[----:B------:R-:W-:-:S04]  /*5a60*/  IMAD.MOV R10, RZ, RZ, -R9 ;  /* 0x000000ffff0a7224 */ /* 0x000fc800078e0a09 */
[----:B------:R-:W-:Y:S01]  /*5a70*/  IMAD R8, R26, R9, R6 ;  /* 0x000000091a087224 */ /* 0x000fe200078e0206 */
[----:B------:R-:W-:Y:S01]  /*5a80*/  LOP3.LUT R9, R16, R11, RZ, 0xc0, !PT ;  /* 0x0000000b10097212 */ /* 0x000fe200078ec0ff */
[----:B--2---:R-:W-:Y:S02]  /*5a90*/  IMAD R6, R10, R24, R25 ;  /* 0x000000180a067224 */ /* 0x004fe400078e0219 */
[----:B---3--:R-:W-:Y:S02]  /*5aa0*/  IMAD R7, R8, R31, R7 ;  /* 0x0000001f08077224 */ /* 0x008fe400078e0207 */
[----:B------:R-:W-:Y:S02]  /*5ab0*/  IMAD R18, R6, R18, R9 ;  /* 0x0000001206127224 */ /* 0x000fe400078e0209 */
[----:B------:R-:W-:Y:S02]  /*5ac0*/  IMAD.MOV.U32 R8, RZ, RZ, 0x1 ;  /* 0x00000001ff087424 */ /* 0x000fe400078e00ff */
[----:B------:R-:W-:Y:S01]  /*5ad0*/  IMAD.MOV.U32 R16, RZ, RZ, R21 ;  /* 0x000000ffff107224 */ /* 0x000fe200078e0015 */
[----:B------:R-:W-:-:S02]  /*5ae0*/  SEL R13, R18, R7, !P4 ;  /* 0x00000007120d7207 */ /* 0x000fc40006000000 */
[----:B------:R-:W-:Y:S02]  /*5af0*/  PRMT R6, R8, 0x7610, R6 ;  /* 0x0000761008067816 */ /* 0x000fe40000000006 */
[----:B------:R-:W-:-:S07]  /*5b00*/  SEL R18, R7, R18, !P4 ;  /* 0x0000001207127207 */ /* 0x000fce0006000000 */
.L_x_108:
[----:B------:R-:W-:-:S08]  /*5b10*/  NOP ;  /* 0x0000000000007918 */ /* 0x000fd00000000000 */
[----:B------:R-:W0:-:S00]  /*5b20*/  USETMAXREG.DEALLOC.CTAPOOL 0x28 ;  /* 0x00000028000079c8 */ /* 0x000e0000080e0500 */
[----:B0-----:R-:W-:-:S13]  /*5b30*/  ISETP.NE.AND P0, PT, R3, RZ, PT ;  /* 0x000000ff0300720c */ /* 0x001fda0003f05270 */
[----:B------:R-:W-:Y:S05]  /*5b40*/  @P0 EXIT ;  /* 0x000000000000094d */ /* 0x000fea0003800000 */
[----:B------:R-:W-:Y:S01]  /*5b50*/  LOP3.LUT P0, RZ, R6, 0xff, RZ, 0xc0, !PT ;  /* 0x000000ff06ff7812 */ /* 0x000fe2000780c0ff */
[----:B------:R-:W-:Y:S02]  /*5b60*/  IMAD.MOV.U32 R3, RZ, RZ, 0x1 ;  /* 0x00000001ff037424 */ /* 0x000fe400078e00ff */
[----:B------:R-:W-:-:S10]  /*5b70*/  IMAD.MOV.U32 R17, RZ, RZ, RZ ;  /* 0x000000ffff117224 */ /* 0x000fd400078e00ff */
[----:B------:R-:W-:Y:S05]  /*5b80*/  @!P0 BRA `(.L_x_111) ;  /* 0x0000000c00348947 */ /* 0x000fea0003800000 */
[----:B------:R-:W0:Y:S01]  /*5b90*/  LDC R3, c[0x0][0x28c] ;  /* 0x0000a300ff037b82 */ /* 0x000e220000000800 */
[----:B------:R-:W-:Y:S01]  /*5ba0*/  ULDC UR5, c[0x0][0x658] ;  /* 0x0001960000057ab9 */ /* 0x000fe20000000800 */
[----:B------:R-:W-:Y:S01]  /*5bb0*/  UMOV UR7, 0xffffffff ;  /* 0xffffffff00077882 */ /* 0x000fe20000000000 */
[----:B------:R-:W-:Y:S01]  /*5bc0*/  ULDC UR6, c[0x0][0xc] ;  /* 0x0000030000067ab9 */ /* 0x000fe20000000800 */
[----:B------:R-:W-:Y:S01]  /*5bd0*/  USHF.L.U32 UR8, UR7, UR5, URZ ;  /* 0x0000000507087299 */ /* 0x000fe2000800063f */
[----:B------:R-:W-:Y:S01]  /*5be0*/  BSSY B0, `(.L_x_111) ;  /* 0x00000c7000007945 */ /* 0x000fe20003800000 */
[----:B------:R-:W-:Y:S01]  /*5bf0*/  UMOV UR9, 0x1 ;  /* 0x0000000100097882 */ /* 0x000fe20000000000 */
[----:B------:R-:W-:Y:S01]  /*5c00*/  ULDC UR7, c[0x0][0x10] ;  /* 0x0000040000077ab9 */ /* 0x000fe20000000800 */
[----:B------:R-:W1:Y:S01]  /*5c10*/  S2UR UR10, SR_CgaCtaId ;  /* 0x00000000000a79c3 */ /* 0x000e620000008800 */
[----:B------:R-:W-:Y:S01]  /*5c20*/  UIMAD.WIDE.U32 UR6, UR6, UR7, URZ ;  /* 0x00000007060672a5 */ /* 0x000fe2000f8e003f */
[----:B------:R-:W-:Y:S01]  /*5c30*/  IMAD.MOV.U32 R14, RZ, RZ, 0x1 ;  /* 0x00000001ff0e7424 */ /* 0x000fe200078e00ff */
[----:B------:R-:W-:Y:S01]  /*5c40*/  USHF.L.U32 UR18, UR9, UR5, URZ ;  /* 0x0000000509127299 */ /* 0x000fe2000800063f */
[----:B------:R-:W-:Y:S01]  /*5c50*/  LOP3.LUT R15, R2, 0x2, RZ, 0xfc, !PT ;  /* 0x00000002020f7812 */ /* 0x000fe200078efcff */
[----:B------:R-:W-:Y:S01]  /*5c60*/  IMAD.MOV.U32 R17, RZ, RZ, RZ ;  /* 0x000000ffff117224 */ /* 0x000fe200078e00ff */
[----:B------:R-:W-:Y:S01]  /*5c70*/  ULDC UR5, c[0x0][0x14] ;  /* 0x0000050000057ab9 */ /* 0x000fe20000000800 */
[----:B------:R-:W-:Y:S01]  /*5c80*/  ULDC UR4, c[0x0][0x600] ;  /* 0x0001800000047ab9 */ /* 0x000fe20000000800 */
[----:B------:R-:W-:-:S02]  /*5c90*/  UIMAD.WIDE.U32 UR22, UR6, UR5, URZ ;  /* 0x00000005061672a5 */ /* 0x000fc4000f8e003f */
[----:B------:R-:W-:Y:S02]  /*5ca0*/  UIMAD UR13, UR7, UR5, URZ ;  /* 0x00000005070d72a4 */ /* 0x000fe4000f8e023f */
[----:B------:R-:W-:Y:S02]  /*5cb0*/  UIADD3 UR4, UR4, -0x1, URZ ;  /* 0xffffffff04047890 */ /* 0x000fe4000fffe03f */
[----:B------:R-:W-:Y:S01]  /*5cc0*/  ULOP3.LUT UR17, URZ, UR8, URZ, 0x33, !UPT ;  /* 0x000000083f117292 */ /* 0x000fe2000f8e333f */
[----:B0-----:R-:W-:Y:S01]  /*5cd0*/  VIADD R3, R3, 0x7f ;  /* 0x0000007f03037836 */ /* 0x001fe20000000000 */
[----:B------:R-:W-:Y:S01]  /*5ce0*/  UIADD3 UR13, UR23, UR13, URZ ;  /* 0x0000000d170d7290 */ /* 0x000fe2000fffe03f */
[----:B------:R-:W-:-:S03]  /*5cf0*/  ULDC.64 UR24, c[0x0][0x198] ;  /* 0x0000660000187ab9 */ /* 0x000fc60000000a00 */
[----:B------:R-:W-:Y:S01]  /*5d00*/  SHF.R.S32.HI R6, RZ, 0x1f, R3 ;  /* 0x0000001fff067819 */ /* 0x000fe20000011403 */
[----:B-1----:R-:W-:-:S03]  /*5d10*/  IMAD.U32 R11, RZ, RZ, UR10 ;  /* 0x0000000aff0b7e24 */ /* 0x002fc6000f8e00ff */
[----:B------:R-:W-:Y:S01]  /*5d20*/  LEA.HI R6, R6, R3, RZ, 0x7 ;  /* 0x0000000306067211 */ /* 0x000fe200078f38ff */
[----:B------:R-:W-:-:S03]  /*5d30*/  IMAD.MOV.U32 R3, RZ, RZ, 0x1 ;  /* 0x00000001ff037424 */ /* 0x000fc600078e00ff */
[----:B------:R-:W-:-:S05]  /*5d40*/  SHF.R.S32.HI R10, RZ, 0x7, R6 ;  /* 0x00000007ff0a7819 */ /* 0x000fca0000011406 */
[----:B------:R-:W-:-:S07]  /*5d50*/  VIADD R12, R10, 0x1 ;  /* 0x000000010a0c7836 */ /* 0x000fce0000000000 */
.L_x_122:
[----:B------:R-:W-:-:S03]  /*5d60*/  UMOV UR5, 0xffffffff ;  /* 0xffffffff00057882 */ /* 0x000fc60000000000 */
[----:B------:R-:W-:Y:S05]  /*5d70*/  BRA.DIV UR5, `(.L_x_112) ;  /* 0x0000000e05cc7947 */ /* 0x000fea000b800000 */
[----:B------:R-:W-:-:S13]  /*5d80*/  ELECT P0, URZ, PT ;  /* 0x00000000003f782f */ /* 0x000fda0003800000 */
.L_x_134:
[----:B------:R-:W0:Y:S01]  /*5d90*/  LDC R6, c[0x0][0x28c] ;  /* 0x0000a300ff067b82 */ /* 0x000e220000000800 */
[----:B------:R-:W-:Y:S01]  /*5da0*/  BSSY B1, `(.L_x_113) ;  /* 0x000003a000017945 */ /* 0x000fe20003800000 */
[----:B0-----:R-:W-:-:S13]  /*5db0*/  ISETP.LT.OR P0, PT, R6, 0x1, !P0 ;  /* 0x000000010600780c */ /* 0x001fda0004701670 */
[----:B------:R-:W-:Y:S05]  /*5dc0*/  @P0 BRA `(.L_x_114) ;  /* 0x0000000000dc0947 */ /* 0x000fea0003800000 */
[----:B------:R-:W-:Y:S02]  /*5dd0*/  IMAD R18, R18, 0x2, R11 ;  /* 0x0000000212127824 */ /* 0x000fe400078e020b */
[----:B------:R-:W-:Y:S02]  /*5de0*/  IMAD.SHL.U32 R20, R13, 0x40, RZ ;  /* 0x000000400d147824 */ /* 0x000fe400078e00ff */
[----:B------:R-:W-:Y:S02]  /*5df0*/  IMAD.MOV.U32 R22, RZ, RZ, RZ ;  /* 0x000000ffff167224 */ /* 0x000fe400078e00ff */
[----:B------:R-:W-:Y:S02]  /*5e00*/  IMAD.MOV.U32 R6, RZ, RZ, R12 ;  /* 0x000000ffff067224 */ /* 0x000fe400078e000c */
[----:B------:R-:W-:Y:S02]  /*5e10*/  IMAD.MOV.U32 R7, RZ, RZ, R3 ;  /* 0x000000ffff077224 */ /* 0x000fe400078e0003 */
[----:B------:R-:W-:-:S02]  /*5e20*/  IMAD.MOV.U32 R8, RZ, RZ, R17 ;  /* 0x000000ffff087224 */ /* 0x000fc400078e0011 */
[----:B------:R-:W-:-:S07]  /*5e30*/  IMAD.SHL.U32 R19, R18, 0x40, RZ ;  /* 0x0000004012137824 */ /* 0x000fce00078e00ff */
.L_x_117:
[----:B------:R-:W0:Y:S01]  /*5e40*/  S2UR UR5, SR_CgaCtaId ;  /* 0x00000000000579c3 */ /* 0x000e220000008800 */
[----:B------:R-:W-:Y:S02]  /*5e50*/  MOV R18, 0x400 ;  /* 0x0000040000127802 */ /* 0x000fe40000000f00 */
[----:B------:R-:W-:Y:S02]  /*5e60*/  SHF.L.U32 R9, R7, 0x1f, RZ ;  /* 0x0000001f07097819 */ /* 0x000fe400000006ff */
[----:B------:R-:W-:-:S13]  /*5e70*/  LOP3.LUT P1, RZ, R0, 0x7f, RZ, 0xc0, !PT ;  /* 0x0000007f00ff7812 */ /* 0x000fda000782c0ff */
[----:B------:R-:W1:Y:S01]  /*5e80*/  @!P1 LDC R13, c[0x0][0x500] ;  /* 0x00014000ff0d9b82 */ /* 0x000e620000000800 */
[----:B0-----:R-:W-:-:S05]  /*5e90*/  IMAD.U32 R11, RZ, RZ, UR5 ;  /* 0x00000005ff0b7e24 */ /* 0x001fca000f8e00ff */
[----:B------:R-:W-:-:S05]  /*5ea0*/  LEA R21, R11, R18, 0x18 ;  /* 0x000000120b157211 */ /* 0x000fca00078ec0ff */
[----:B------:R-:W-:-:S04]  /*5eb0*/  IMAD R18, R8, 0x8, R21 ;  /* 0x0000000808127824 */ /* 0x000fc800078e0215 */
[----:B------:R-:W0:Y:S02]  /*5ec0*/  SYNCS.PHASECHK.TRANS64.TRYWAIT P0, [R18+URZ+0x28], R9 ;  /* 0x00002809120075a7 */ /* 0x000e24000800017f */
[----:B01----:R-:W-:Y:S05]  /*5ed0*/  @!P0 BRA `(.L_x_115) ;  /* 0x0000000c00948947 */ /* 0x003fea0003800000 */
.L_x_135:
[----:B0-----:R-:W-:Y:S01]  /*5ee0*/  PRMT R9, R15, 0x9910, RZ ;  /* 0x000099100f097816 */ /* 0x001fe200000000ff */
[----:B------:R0:W-:Y:S03]  /*5ef0*/  @!P1 SYNCS.ARRIVE.TRANS64 RZ, [R18+URZ], R13 ;  /* 0x0000000d12ff99a7 */ /* 0x0001e6000800003f */
[----:B------:R-:W-:-:S13]  /*5f00*/  ISETP.NE.AND P0, PT, R9, 0x2, PT ;  /* 0x000000020900780c */ /* 0x000fda0003f05270 */
[----:B0-----:R-:W-:Y:S05]  /*5f10*/  @P0 BRA `(.L_x_116) ;  /* 0x0000000000040947 */ /* 0x001fea0003800000 */
[----:B------:R-:W-:Y:S01]  /*5f20*/  BPT.TRAP 0x1 ;  /* 0x000000040000795c */ /* 0x000fe20000300000 */
.L_x_116:
[----:B------:R-:W-:Y:S01]  /*5f30*/  IMAD R9, R8, 0x2, R11 ;  /* 0x0000000208097824 */ /* 0x000fe200078e020b */
[----:B------:R-:W-:Y:S01]  /*5f40*/  R2UR UR9, R18 ;  /* 0x00000000120972ca */ /* 0x000fe200000e0000 */
[----:B------:R-:W-:Y:S01]  /*5f50*/  VIADD R6, R6, 0xffffffff ;  /* 0xffffffff06067836 */ /* 0x000fe20000000000 */
[----:B------:R-:W-:Y:S01]  /*5f60*/  UIADD3 UR6, UP0, UR24, 0xf0, URZ ;  /* 0x000000f018067890 */ /* 0x000fe2000ff1e03f */
[--C-:B------:R-:W-:Y:S01]  /*5f70*/  IMAD.U32 R9, R9, 0x2000, R21.reuse ;  /* 0x0000200009097824 */ /* 0x100fe200078e0015 */
[----:B------:R-:W-:Y:S01]  /*5f80*/  R2UR UR11, R19 ;  /* 0x00000000130b72ca */ /* 0x000fe200000e0000 */
[----:B------:R-:W-:Y:S01]  /*5f90*/  IMAD R21, R8, 0x2000, R21 ;  /* 0x0000200008157824 */ /* 0x000fe200078e0215 */
[----:B------:R-:W-:Y:S01]  /*5fa0*/  R2UR UR10, R22 ;  /* 0x00000000160a72ca */ /* 0x000fe200000e0000 */
[----:B------:R-:W-:Y:S01]  /*5fb0*/  UIADD3 UR26, UP1, UR24, 0x1f0, URZ ;  /* 0x000001f0181a7890 */ /* 0x000fe2000ff3e03f */
[----:B------:R-:W-:Y:S01]  /*5fc0*/  R2UR UR5, R9 ;  /* 0x00000000090572ca */ /* 0x000fe200000e0000 */
[----:B------:R-:W-:Y:S01]  /*5fd0*/  UIADD3.X UR7, URZ, UR25, URZ, UP0, !UPT ;  /* 0x000000193f077290 */ /* 0x000fe200087fe43f */
[----:B------:R-:W-:Y:S01]  /*5fe0*/  R2UR UR8, R21 ;  /* 0x00000000150872ca */ /* 0x000fe200000e0000 */
[----:B------:R-:W-:Y:S01]  /*5ff0*/  VIADD R8, R8, 0x1 ;  /* 0x0000000108087836 */ /* 0x000fe20000000000 */
[----:B------:R-:W-:Y:S01]  /*6000*/  R2UR UR12, R16 ;  /* 0x00000000100c72ca */ /* 0x000fe200000e0000 */
[----:B------:R-:W-:Y:S01]  /*6010*/  UIADD3.X UR27, URZ, UR25, URZ, UP1, !UPT ;  /* 0x000000193f1b7290 */ /* 0x000fe20008ffe43f */
[----:B------:R-:W-:Y:S01]  /*6020*/  R2UR UR19, R20 ;  /* 0x00000000141372ca */ /* 0x000fe200000e0000 */
[----:B------:R-:W-:Y:S01]  /*6030*/  UMOV UR20, 0x30000 ;  /* 0x0003000000147882 */ /* 0x000fe20000000000 */
[----:B------:R-:W-:Y:S01]  /*6040*/  ISETP.GT.AND P1, PT, R6, 0x1, PT ;  /* 0x000000010600780c */ /* 0x000fe20003f24270 */
[----:B------:R-:W-:Y:S01]  /*6050*/  UMOV UR14, 0x0 ;  /* 0x00000000000e7882 */ /* 0x000fe20000000000 */
[----:B------:R-:W-:Y:S01]  /*6060*/  UMOV UR15, 0x10000000 ;  /* 0x10000000000f7882 */ /* 0x000fe20000000000 */
[----:B------:R-:W-:Y:S01]  /*6070*/  ISETP.NE.AND P0, PT, R8, 0x5, PT ;  /* 0x000000050800780c */ /* 0x000fe20003f05270 */
[----:B------:R-:W-:Y:S01]  /*6080*/  VIADD R22, R22, 0x80 ;  /* 0x0000008016167836 */ /* 0x000fe20000000000 */
[----:B------:R-:W-:-:S02]  /*6090*/  UIADD3 UR5, UR5, 0x100, URZ ;  /* 0x0000010005057890 */ /* 0x000fc4000fffe03f */
[----:B------:R-:W-:Y:S01]  /*60a0*/  UIADD3 UR16, UR8, 0x14100, URZ ;  /* 0x0001410008107890 */ /* 0x000fe2000fffe03f */
[----:B------:R-:W-:Y:S02]  /*60b0*/  SEL R18, RZ, 0x1, P0 ;  /* 0x00000001ff127807 */ /* 0x000fe40000000000 */
[----:B------:R-:W-:Y:S02]  /*60c0*/  SEL R8, R8, RZ, P0 ;  /* 0x000000ff08087207 */ /* 0x000fe40000000000 */
[----:B------:R-:W-:Y:S01]  /*60d0*/  UMOV UR8, UR5 ;  /* 0x0000000500087c82 */ /* 0x000fe20008000000 */
[----:B------:R-:W-:Y:S01]  /*60e0*/  LOP3.LUT R7, R7, R18, RZ, 0x3c, !PT ;  /* 0x0000001207077212 */ /* 0x000fe200078e3cff */
[----:B------:R0:W-:Y:S02]  /*60f0*/  UTMALDG.3D.MULTICAST [UR8], [UR6], UR20, desc[UR14] ;  /* 0x00000e08060073b4 */ /* 0x0001e40008011814 */
[----:B0-----:R-:W-:Y:S01]  /*6100*/  UMOV UR8, UR16 ;  /* 0x0000001000087c82 */ /* 0x001fe20008000000 */
[----:B------:R-:W-:-:S02]  /*6110*/  UMOV UR11, UR19 ;  /* 0x00000013000b7c82 */ /* 0x000fc40008000000 */
[----:B------:R0:W-:Y:S02]  /*6120*/  UTMALDG.3D [UR8], [UR26], desc[UR14] ;  /* 0x00000e081a0075b4 */ /* 0x0001e40008011000 */
[----:B0-----:R-:W-:Y:S05]  /*6130*/  @P1 BRA `(.L_x_117) ;  /* 0xfffffffc00401947 */ /* 0x001fea000383ffff */
.L_x_114:
[----:B------:R-:W-:Y:S05]  /*6140*/  BSYNC B1 ;  /* 0x0000000000017941 */ /* 0x000fea0003800000 */
.L_x_113:
[----:B------:R-:W-:Y:S01]  /*6150*/  LOP3.LUT P1, RZ, R14, 0xff, RZ, 0xc0, !PT ;  /* 0x000000ff0eff7812 */ /* 0x000fe2000782c0ff */
[C---:B------:R-:W-:Y:S01]  /*6160*/  IMAD.IADD R17, R10.reuse, 0x1, R17 ;  /* 0x000000010a117824 */ /* 0x040fe200078e0211 */
[----:B------:R-:W-:Y:S01]  /*6170*/  ULDC.64 UR6, c[0x0][0x650] ;  /* 0x0001940000067ab9 */ /* 0x000fe20000000a00 */
[C---:B------:R-:W-:Y:S01]  /*6180*/  ISETP.GE.U32.AND P2, PT, R10.reuse, 0x5, PT ;  /* 0x000000050a00780c */ /* 0x040fe20003f46070 */
[----:B------:R-:W-:Y:S01]  /*6190*/  BSSY B1, `(.L_x_118) ;  /* 0x0000069000017945 */ /* 0x000fe20003800000 */
[----:B------:R-:W-:Y:S01]  /*61a0*/  IMAD.MOV.U32 R18, RZ, RZ, -0x1 ;  /* 0xffffffffff127424 */ /* 0x000fe200078e00ff */
[----:B------:R-:W-:Y:S01]  /*61b0*/  ISETP.GT.U32.AND P0, PT, R17, 0x4, PT ;  /* 0x000000041100780c */ /* 0x000fe20003f04070 */
[----:B------:R-:W-:Y:S01]  /*61c0*/  IMAD.MOV.U32 R13, RZ, RZ, -0x1 ;  /* 0xffffffffff0d7424 */ /* 0x000fe200078e00ff */
[----:B------:R-:W-:Y:S01]  /*61d0*/  PRMT R14, RZ, 0x7610, R14 ;  /* 0x00007610ff0e7816 */ /* 0x000fe2000000000e */
[----:B------:R-:W-:Y:S01]  /*61e0*/  IMAD.MOV.U32 R16, RZ, RZ, -0x1 ;  /* 0xffffffffff107424 */ /* 0x000fe200078e00ff */
[----:B------:R-:W-:-:S03]  /*61f0*/  ISETP.LT.U32.AND P0, PT, R10, 0x5, P0 ;  /* 0x000000050a00780c */ /* 0x000fc60000701070 */
[----:B------:R-:W0:Y:S01]  /*6200*/  @P1 S2R R11, SR_CgaCtaId ;  /* 0x00000000000b1919 */ /* 0x000e220000008800 */
[----:B------:R-:W-:-:S04]  /*6210*/  @P1 MOV R6, 0x400 ;  /* 0x0000040000061802 */ /* 0x000fc80000000f00 */
[----:B0-----:R-:W-:Y:S01]  /*6220*/  @P1 LEA R8, R11, R6, 0x18 ;  /* 0x000000060b081211 */ /* 0x001fe200078ec0ff */
[----:B------:R-:W-:Y:S01]  /*6230*/  IMAD.WIDE.U32 R6, R17, -0x33333333, RZ ;  /* 0xcccccccd11067825 */ /* 0x000fe200078e00ff */
[----:B------:R-:W-:Y:S02]  /*6240*/  SEL R6, RZ, 0x1, !P0 ;  /* 0x00000001ff067807 */ /* 0x000fe40004000000 */
[----:B------:R0:W-:Y:S01]  /*6250*/  @P1 SYNCS.ARRIVE.TRANS64.A1T0 RZ, [R8+URZ+0x68], RZ ;  /* 0x000068ff08ff19a7 */ /* 0x0001e2000810003f */
[----:B------:R-:W-:Y:S02]  /*6260*/  IADD3 R4, P1, R4, UR22, RZ ;  /* 0x0000001604047c10 */ /* 0x000fe4000ff3e0ff */
[----:B------:R-:W-:Y:S02]  /*6270*/  LOP3.LUT R3, R3, R6, RZ, 0x3c, !PT ;  /* 0x0000000603037212 */ /* 0x000fe400078e3cff */
[----:B------:R-:W-:Y:S02]  /*6280*/  IADD3.X R5, R5, UR13, RZ, P1, !PT ;  /* 0x0000000d05057c10 */ /* 0x000fe40008ffe4ff */
[----:B------:R-:W-:-:S02]  /*6290*/  ISETP.GE.U32.AND P0, PT, R4, UR6, PT ;  /* 0x0000000604007c0c */ /* 0x000fc4000bf06070 */
[----:B0-----:R-:W-:Y:S02]  /*62a0*/  SHF.R.U32.HI R8, RZ, 0x2, R7 ;  /* 0x00000002ff087819 */ /* 0x001fe40000011607 */
[----:B------:R-:W-:Y:S02]  /*62b0*/  ISETP.GE.U32.AND.EX P0, PT, R5, UR7, PT, P0 ;  /* 0x0000000705007c0c */ /* 0x000fe4000bf06100 */
[----:B------:R-:W-:Y:S01]  /*62c0*/  @P2 LOP3.LUT R3, R3, 0x1, R8, 0x78, !PT ;  /* 0x0000000103032812 */ /* 0x000fe200078e7808 */
[----:B------:R-:W-:Y:S01]  /*62d0*/  IMAD R17, R8, -0x5, R17 ;  /* 0xfffffffb08117824 */ /* 0x000fe200078e0211 */
[----:B------:R-:W-:-:S09]  /*62e0*/  PRMT R6, RZ, 0x7610, R6 ;  /* 0x00007610ff067816 */ /* 0x000fd20000000006 */
[----:B------:R-:W-:Y:S05]  /*62f0*/  @P0 BRA `(.L_x_119) ;  /* 0x0000000400480947 */ /* 0x000fea0003800000 */
[----:B------:R-:W0:Y:S01]  /*6300*/  S2R R18, SR_CTAID.X ;  /* 0x0000000000127919 */ /* 0x000e220000002500 */
[----:B------:R-:W-:Y:S01]  /*6310*/  ULDC.64 UR6, c[0x0][0x628] ;  /* 0x00018a0000067ab9 */ /* 0x000fe20000000a00 */
[----:B------:R-:W1:Y:S01]  /*6320*/  LDC R19, c[0x0][0x144] ;  /* 0x00005100ff137b82 */ /* 0x000e620000000800 */
[----:B------:R-:W-:Y:S01]  /*6330*/  ISETP.NE.U32.AND P0, PT, RZ, UR6, PT ;  /* 0x00000006ff007c0c */ /* 0x000fe2000bf05070 */
[----:B------:R-:W2:Y:S01]  /*6340*/  S2R R13, SR_CTAID.Y ;  /* 0x00000000000d7919 */ /* 0x000ea20000002600 */
[----:B------:R-:W-:Y:S01]  /*6350*/  ULDC UR8, c[0x0][0x630] ;  /* 0x00018c0000087ab9 */ /* 0x000fe20000000800 */
[----:B------:R-:W-:Y:S01]  /*6360*/  ULDC UR9, c[0x0][0x150] ;  /* 0x0000540000097ab9 */ /* 0x000fe20000000800 */
[----:B------:R-:W-:Y:S01]  /*6370*/  ISETP.NE.AND.EX P0, PT, RZ, UR7, PT, P0 ;  /* 0x00000007ff007c0c */ /* 0x000fe2000bf05300 */
[----:B------:R-:W-:Y:S02]  /*6380*/  IMAD.MOV.U32 R6, RZ, RZ, R4 ;  /* 0x000000ffff067224 */ /* 0x000fe400078e0004 */
[----:B------:R-:W-:Y:S01]  /*6390*/  IMAD.MOV.U32 R7, RZ, RZ, R5 ;  /* 0x000000ffff077224 */ /* 0x000fe200078e0005 */
[----:B0-----:R-:W-:-:S09]  /*63a0*/  I2FP.F32.U32 R20, R18 ;  /* 0x0000001200147245 */ /* 0x001fd20000201000 */
[----:B------:R-:W-:Y:S05]  /*63b0*/  @!P0 BRA `(.L_x_120) ;  /* 0x0000000000288947 */ /* 0x000fea0003800000 */
[----:B------:R-:W-:Y:S02]  /*63c0*/  ULDC UR5, c[0x0][0x634] ;  /* 0x00018d0000057ab9 */ /* 0x000fe40000000800 */
[----:B------:R-:W-:-:S05]  /*63d0*/  IADD3 R7, P0, R4, UR5, RZ ;  /* 0x0000000504077c10 */ /* 0x000fca000ff1e0ff */
[----:B------:R-:W-:-:S04]  /*63e0*/  IMAD.X R21, RZ, RZ, R5, P0 ;  /* 0x000000ffff157224 */ /* 0x000fc800000e0605 */
[----:B------:R-:W-:-:S04]  /*63f0*/  IMAD.WIDE.U32 R8, R21, UR6, RZ ;  /* 0x0000000615087c25 */ /* 0x000fc8000f8e00ff */
[----:B------:R-:W-:-:S04]  /*6400*/  IMAD.WIDE.U32 R8, P0, R7, UR7, R8 ;  /* 0x0000000707087c25 */ /* 0x000fc8000f800008 */
[----:B------:R-:W-:-:S04]  /*6410*/  IMAD.WIDE.U32 R6, R7, UR6, RZ ;  /* 0x0000000607067c25 */ /* 0x000fc8000f8e00ff */
[----:B------:R-:W-:Y:S01]  /*6420*/  IMAD.MOV.U32 R6, RZ, RZ, R9 ;  /* 0x000000ffff067224 */ /* 0x000fe200078e0009 */
[----:B------:R-:W-:Y:S01]  /*6430*/  IADD3 RZ, P1, R7, R8, RZ ;  /* 0x0000000807ff7210 */ /* 0x000fe20007f3e0ff */
[----:B------:R-:W-:-:S04]  /*6440*/  IMAD.X R7, RZ, RZ, RZ, P0 ;  /* 0x000000ffff077224 */ /* 0x000fc800000e06ff */
[----:B------:R-:W-:-:S08]  /*6450*/  IMAD.WIDE.U32.X R6, R21, UR7, R6, P1 ;  /* 0x0000000715067c25 */ /* 0x000fd000088e0406 */
.L_x_120:
[----:B------:R-:W-:Y:S01]  /*6460*/  FMUL R20, R20, UR9 ;  /* 0x0000000914147c20 */ /* 0x000fe20008400000 */
[--C-:B------:R-:W-:Y:S01]  /*6470*/  SHF.R.U64 R16, R6, UR8, R7.reuse ;  /* 0x0000000806107c19 */ /* 0x100fe20008001207 */
[----:B------:R-:W-:Y:S01]  /*6480*/  ULDC.64 UR6, c[0x0][0x620] ;  /* 0x0001880000067ab9 */ /* 0x000fe20000000a00 */
[----:B------:R-:W-:Y:S01]  /*6490*/  SHF.R.U32.HI R6, RZ, UR8, R7 ;  /* 0x00000008ff067c19 */ /* 0x000fe20008011607 */
[----:B------:R-:W-:Y:S01]  /*64a0*/  ULDC.64 UR8, c[0x0][0x640] ;  /* 0x0001900000087ab9 */ /* 0x000fe20000000a00 */
[----:B------:R-:W-:Y:S01]  /*64b0*/  IADD3 R7, P0, RZ, -R16, RZ ;  /* 0x80000010ff077210 */ /* 0x000fe20007f1e0ff */
[----:B------:R-:W0:Y:S01]  /*64c0*/  F2I.U32.TRUNC.NTZ R20, R20 ;  /* 0x0000001400147305 */ /* 0x000e22000020f000 */
[----:B------:R-:W3:Y:S01]  /*64d0*/  LDC R22, c[0x0][0x148] ;  /* 0x00005200ff167b82 */ /* 0x000ee20000000800 */
[----:B------:R-:W-:Y:S02]  /*64e0*/  ULDC UR5, c[0x0][0x618] ;  /* 0x0001860000057ab9 */ /* 0x000fe40000000800 */
[----:B------:R-:W-:Y:S01]  /*64f0*/  IMAD.X R6, RZ, RZ, ~R6, P0 ;  /* 0x000000ffff067224 */ /* 0x000fe200000e0e06 */
[----:B------:R-:W-:-:S03]  /*6500*/  ISETP.NE.U32.AND P0, PT, RZ, UR8, PT ;  /* 0x00000008ff007c0c */ /* 0x000fc6000bf05070 */
[----:B------:R-:W-:Y:S01]  /*6510*/  IMAD R6, R6, UR6, RZ ;  /* 0x0000000606067c24 */ /* 0x000fe2000f8e02ff */
[----:B------:R-:W-:-:S03]  /*6520*/  ISETP.NE.AND.EX P0, PT, RZ, UR9, PT, P0 ;  /* 0x00000009ff007c0c */ /* 0x000fc6000bf05300 */
[C---:B------:R-:W-:Y:S02]  /*6530*/  IMAD R9, R7.reuse, UR7, R6 ;  /* 0x0000000707097c24 */ /* 0x040fe4000f8e0206 */
[----:B------:R-:W-:Y:S01]  /*6540*/  IMAD.WIDE.U32 R6, R7, UR6, R4 ;  /* 0x0000000607067c25 */ /* 0x000fe2000f8e0004 */
[----:B------:R-:W-:-:S03]  /*6550*/  ULDC UR6, c[0x0][0x154] ;  /* 0x0000550000067ab9 */ /* 0x000fc60000000800 */
[----:B0-----:R-:W-:Y:S02]  /*6560*/  IMAD.MOV R8, RZ, RZ, -R20 ;  /* 0x000000ffff087224 */ /* 0x001fe400078e0a14 */
[----:B------:R-:W-:Y:S02]  /*6570*/  IMAD.IADD R7, R7, 0x1, R9 ;  /* 0x0000000107077824 */ /* 0x000fe400078e0209 */
[----:B-1----:R-:W-:Y:S01]  /*6580*/  IMAD R18, R19, R8, R18 ;  /* 0x0000000813127224 */ /* 0x002fe200078e0212 */
[----:B--2---:R-:W-:Y:S02]  /*6590*/  I2FP.F32.U32 R8, R13 ;  /* 0x0000000d00087245 */ /* 0x004fe40000201000 */
[--C-:B------:R-:W-:Y:S02]  /*65a0*/  SHF.R.U64 R19, R6, UR5, R7.reuse ;  /* 0x0000000506137c19 */ /* 0x100fe40008001207 */
[----:B------:R-:W-:Y:S01]  /*65b0*/  SHF.R.U32.HI R6, RZ, UR5, R7 ;  /* 0x00000005ff067c19 */ /* 0x000fe20008011607 */
[----:B------:R-:W-:Y:S01]  /*65c0*/  FMUL R8, R8, UR6 ;  /* 0x0000000608087c20 */ /* 0x000fe20008400000 */
[----:B------:R-:W-:-:S02]  /*65d0*/  ULDC UR5, c[0x0][0x608] ;  /* 0x0001820000057ab9 */ /* 0x000fc40000000800 */
[--C-:B------:R-:W-:Y:S01]  /*65e0*/  SHF.R.U64 R21, R19, UR5, R6.reuse ;  /* 0x0000000513157c19 */ /* 0x100fe20008001206 */
[----:B------:R0:W1:Y:S01]  /*65f0*/  F2I.U32.TRUNC.NTZ R24, R8 ;  /* 0x0000000800187305 */ /* 0x000062000020f000 */
[----:B------:R-:W-:Y:S01]  /*6600*/  SHF.R.U32.HI R6, RZ, UR5, R6 ;  /* 0x00000005ff067c19 */ /* 0x000fe20008011606 */
[----:B------:R-:W-:-:S03]  /*6610*/  ULDC UR5, c[0x0][0x658] ;  /* 0x0001960000057ab9 */ /* 0x000fc60000000800 */
[--C-:B------:R-:W-:Y:S02]  /*6620*/  SHF.R.U64 R20, R21, UR5, R6.reuse ;  /* 0x0000000515147c19 */ /* 0x100fe40008001206 */
[----:B------:R-:W-:-:S03]  /*6630*/  SHF.R.U32.HI R23, RZ, UR5, R6 ;  /* 0x00000005ff177c19 */ /* 0x000fc60008011606 */
[----:B------:R-:W-:Y:S02]  /*6640*/  IMAD.MOV.U32 R6, RZ, RZ, R20 ;  /* 0x000000ffff067224 */ /* 0x000fe400078e0014 */
[----:B------:R-:W-:Y:S01]  /*6650*/  IMAD.MOV.U32 R7, RZ, RZ, R23 ;  /* 0x000000ffff077224 */ /* 0x000fe200078e0017 */
[----:B0-----:R-:W-:Y:S06]  /*6660*/  @!P0 BRA `(.L_x_121) ;  /* 0x0000000000288947 */ /* 0x001fec0003800000 */
        /* <DEDUP_REMOVED lines=10> */
.L_x_121:
[----:B------:R-:W-:Y:S01]  /*6710*/  ULDC UR5, c[0x0][0x648] ;  /* 0x0001920000057ab9 */ /* 0x000fe20000000800 */
[----:B------:R-:W-:Y:S01]  /*6720*/  LOP3.LUT R21, R21, UR17, RZ, 0xc0, !PT ;  /* 0x0000001115157c12 */ /* 0x000fe2000f8ec0ff */
[----:B-1----:R-:W-:Y:S01]  /*6730*/  IMAD.MOV R24, RZ, RZ, -R24 ;  /* 0x000000ffff187224 */ /* 0x002fe200078e0a18 */
[----:B------:R-:W-:Y:S01]  /*6740*/  SHF.R.U64 R6, R6, UR5, R7 ;  /* 0x0000000506067c19 */ /* 0x000fe20008001207 */
[----:B------:R-:W-:Y:S01]  /*6750*/  ULDC UR5, c[0x0][0x638] ;  /* 0x00018e0000057ab9 */ /* 0x000fe20000000800 */
[----:B------:R-:W-:Y:S01]  /*6760*/  LOP3.LUT R19, R19, UR4, RZ, 0xc0, !PT ;  /* 0x0000000413137c12 */ /* 0x000fe2000f8ec0ff */
[----:B---3--:R-:W-:Y:S01]  /*6770*/  @P4 IMAD R18, R22, R24, R13 ;  /* 0x0000001816124224 */ /* 0x008fe200078e020d */
[----:B------:R-:W-:Y:S01]  /*6780*/  ULDC UR6, c[0x0][0x610] ;  /* 0x0001840000067ab9 */ /* 0x000fe20000000800 */
[----:B------:R-:W-:Y:S02]  /*6790*/  IMAD.MOV R7, RZ, RZ, -R6 ;  /* 0x000000ffff077224 */ /* 0x000fe400078e0a06 */
[----:B------:R-:W-:-:S02]  /*67a0*/  IMAD R21, R6, UR18, R21 ;  /* 0x0000001206157c24 */ /* 0x000fc4000f8e0215 */
[----:B------:R-:W-:Y:S01]  /*67b0*/  IMAD R20, R7, UR5, R20 ;  /* 0x0000000507147c24 */ /* 0x000fe2000f8e0214 */
[----:B------:R-:W-:Y:S01]  /*67c0*/  ULDC UR5, c[0x0][0x600] ;  /* 0x0001800000057ab9 */ /* 0x000fe20000000800 */
[----:B------:R-:W-:Y:S02]  /*67d0*/  IMAD R18, R21, UR6, R18 ;  /* 0x0000000615127c24 */ /* 0x000fe4000f8e0212 */
[----:B------:R-:W-:Y:S02]  /*67e0*/  IMAD R7, R20, UR5, R19 ;  /* 0x0000000514077c24 */ /* 0x000fe4000f8e0213 */
[----:B------:R-:W-:-:S03]  /*67f0*/  IMAD.MOV.U32 R6, RZ, RZ, 0x1 ;  /* 0x00000001ff067424 */ /* 0x000fc600078e00ff */
[----:B------:R-:W-:Y:S02]  /*6800*/  SEL R13, R7, R18, !P4 ;  /* 0x00000012070d7207 */ /* 0x000fe40006000000 */
[----:B------:R-:W-:-:S07]  /*6810*/  SEL R18, R18, R7, !P4 ;  /* 0x0000000712127207 */ /* 0x000fce0006000000 */
.L_x_119:
[----:B------:R-:W-:Y:S05]  /*6820*/  BSYNC B1 ;  /* 0x0000000000017941 */ /* 0x000fea0003800000 */
.L_x_118:
[----:B------:R-:W-:-:S13]  /*6830*/  LOP3.LUT P0, RZ, R6, 0xff, RZ, 0xc0, !PT ;  /* 0x000000ff06ff7812 */ /* 0x000fda000780c0ff */
[----:B------:R-:W-:Y:S05]  /*6840*/  @P0 BRA `(.L_x_122) ;  /* 0xfffffff400440947 */ /* 0x000fea000383ffff */
[----:B------:R-:W-:Y:S05]  /*6850*/  BSYNC B0 ;  /* 0x0000000000007941 */ /* 0x000fea0003800000 */
.L_x_111:
[----:B------:R-:W-:-:S03]  /*6860*/  UMOV UR5, 0xffffffff ;  /* 0xffffffff00057882 */ /* 0x000fc60000000000 */
[----:B------:R-:W-:Y:S05]  /*6870*/  BRA.DIV UR5, `(.L_x_123) ;  /* 0x0000000605407947 */ /* 0x000fea000b800000 */
[----:B------:R-:W-:-:S13]  /*6880*/  ELECT P0, URZ, PT ;  /* 0x00000000003f782f */ /* 0x000fda0003800000 */
.L_x_138:
[----:B------:R-:W-:Y:S04]  /*6890*/  BSSY B0, `(.L_x_124) ;  /* 0x0000034000007945 */ /* 0x000fe80003800000 */
[----:B------:R-:W-:Y:S05]  /*68a0*/  @!P0 BRA `(.L_x_125) ;  /* 0x0000000000c88947 */ /* 0x000fea0003800000 */
[----:B------:R-:W-:-:S04]  /*68b0*/  LOP3.LUT R2, R2, 0x2, RZ, 0xfc, !PT ;  /* 0x0000000202027812 */ /* 0x000fc800078efcff */
[----:B------:R-:W-:-:S13]  /*68c0*/  ISETP.NE.AND P0, PT, R2, 0x3, PT ;  /* 0x000000030200780c */ /* 0x000fda0003f05270 */
[----:B------:R-:W-:Y:S05]  /*68d0*/  @!P0 BRA `(.L_x_126) ;  /* 0x0000000000048947 */ /* 0x000fea0003800000 */
[----:B------:R-:W-:Y:S01]  /*68e0*/  BPT.TRAP 0x1 ;  /* 0x000000040000795c */ /* 0x000fe20000300000 */
.L_x_126:
[----:B------:R-:W0:Y:S01]  /*68f0*/  S2R R5, SR_CgaCtaId ;  /* 0x0000000000057919 */ /* 0x000e220000008800 */
[----:B------:R-:W-:Y:S02]  /*6900*/  MOV R0, 0x400 ;  /* 0x0000040000007802 */ /* 0x000fe40000000f00 */
[----:B------:R-:W-:Y:S02]  /*6910*/  SHF.L.U32 R4, R3, 0x1f, RZ ;  /* 0x0000001f03047819 */ /* 0x000fe400000006ff */
[----:B0-----:R-:W-:-:S05]  /*6920*/  LEA R0, R5, R0, 0x18 ;  /* 0x0000000005007211 */ /* 0x001fca00078ec0ff */
[----:B------:R-:W-:-:S04]  /*6930*/  VIADD R0, R0, 0x28 ;  /* 0x0000002800007836 */ /* 0x000fc80000000000 */
[C---:B------:R-:W-:Y:S02]  /*6940*/  IMAD R7, R17.reuse, 0x8, R0 ;  /* 0x0000000811077824 */ /* 0x040fe400078e0200 */
[----:B------:R-:W-:Y:S02]  /*6950*/  VIADD R17, R17, 0x1 ;  /* 0x0000000111117836 */ /* 0x000fe40000000000 */
[----:B------:R-:W0:Y:S03]  /*6960*/  SYNCS.PHASECHK.TRANS64.TRYWAIT P0, [R7+URZ], R4 ;  /* 0x00000004070075a7 */ /* 0x000e26000800017f */
[----:B------:R-:W-:-:S04]  /*6970*/  ISETP.NE.AND P1, PT, R17, 0x5, PT ;  /* 0x000000051100780c */ /* 0x000fc80003f25270 */
[----:B------:R-:W-:Y:S02]  /*6980*/  SEL R2, RZ, 0x1, P1 ;  /* 0x00000001ff027807 */ /* 0x000fe40000800000 */
[----:B------:R-:W-:Y:S02]  /*6990*/  SEL R17, R17, RZ, P1 ;  /* 0x000000ff11117207 */ /* 0x000fe40000800000 */
[----:B------:R-:W-:-:S03]  /*69a0*/  LOP3.LUT R6, R3, R2, RZ, 0x3c, !PT ;  /* 0x0000000203067212 */ /* 0x000fc600078e3cff */
[----:B------:R-:W-:Y:S01]  /*69b0*/  IMAD R8, R17, 0x8, R0 ;  /* 0x0000000811087824 */ /* 0x000fe200078e0200 */
[----:B------:R-:W-:Y:S01]  /*69c0*/  SHF.L.U32 R5, R6, 0x1f, RZ ;  /* 0x0000001f06057819 */ /* 0x000fe200000006ff */
[----:B0-----:R-:W-:Y:S06]  /*69d0*/  @!P0 BRA `(.L_x_127) ;  /* 0x0000000400088947 */ /* 0x001fec0003800000 */
.L_x_139:
[----:B------:R-:W1:Y:S01]  /*69e0*/  SYNCS.PHASECHK.TRANS64.TRYWAIT P0, [R8+URZ], R5 ;  /* 0x00000005080075a7 */ /* 0x000e62000800017f */
[----:B------:R-:W-:-:S05]  /*69f0*/  VIADD R2, R17, 0x1 ;  /* 0x0000000111027836 */ /* 0x000fca0000000000 */
[----:B------:R-:W-:-:S04]  /*6a00*/  ISETP.NE.AND P1, PT, R2, 0x5, PT ;  /* 0x000000050200780c */ /* 0x000fc80003f25270 */
[----:B------:R-:W-:Y:S02]  /*6a10*/  SEL R3, RZ, 0x1, P1 ;  /* 0x00000001ff037807 */ /* 0x000fe40000800000 */
[----:B0-----:R-:W-:Y:S02]  /*6a20*/  SEL R7, R2, RZ, P1 ;  /* 0x000000ff02077207 */ /* 0x001fe40000800000 */
[----:B------:R-:W-:-:S03]  /*6a30*/  LOP3.LUT R6, R6, R3, RZ, 0x3c, !PT ;  /* 0x0000000306067212 */ /* 0x000fc600078e3cff */
[----:B------:R-:W-:Y:S01]  /*6a40*/  IMAD R9, R7, 0x8, R0 ;  /* 0x0000000807097824 */ /* 0x000fe200078e0200 */
[----:B------:R-:W-:Y:S01]  /*6a50*/  SHF.L.U32 R4, R6, 0x1f, RZ ;  /* 0x0000001f06047819 */ /* 0x000fe200000006ff */
[----:B-1----:R-:W-:Y:S06]  /*6a60*/  @!P0 BRA `(.L_x_128) ;  /* 0x0000000000f88947 */ /* 0x002fec0003800000 */
.L_x_140:
[----:B------:R-:W1:Y:S01]  /*6a70*/  SYNCS.PHASECHK.TRANS64.TRYWAIT P0, [R9+URZ], R4 ;  /* 0x00000004090075a7 */ /* 0x000e62000800017f */
[----:B------:R-:W-:-:S05]  /*6a80*/  VIADD R2, R7, 0x1 ;  /* 0x0000000107027836 */ /* 0x000fca0000000000 */
[----:B------:R-:W-:-:S04]  /*6a90*/  ISETP.NE.AND P1, PT, R2, 0x5, PT ;  /* 0x000000050200780c */ /* 0x000fc80003f25270 */
[----:B------:R-:W-:Y:S02]  /*6aa0*/  SEL R3, RZ, 0x1, P1 ;  /* 0x00000001ff037807 */ /* 0x000fe40000800000 */
[----:B------:R-:W-:Y:S02]  /*6ab0*/  SEL R7, R2, RZ, P1 ;  /* 0x000000ff02077207 */ /* 0x000fe40000800000 */
[----:B------:R-:W-:-:S03]  /*6ac0*/  LOP3.LUT R11, R6, R3, RZ, 0x3c, !PT ;  /* 0x00000003060b7212 */ /* 0x000fc600078e3cff */
[----:B------:R-:W-:Y:S01]  /*6ad0*/  IMAD R6, R7, 0x8, R0 ;  /* 0x0000000807067824 */ /* 0x000fe200078e0200 */
[----:B0-----:R-:W-:Y:S01]  /*6ae0*/  SHF.L.U32 R5, R11, 0x1f, RZ ;  /* 0x0000001f0b057819 */ /* 0x001fe200000006ff */
[----:B-1----:R-:W-:Y:S06]  /*6af0*/  @!P0 BRA `(.L_x_129) ;  /* 0x0000000000e88947 */ /* 0x002fec0003800000 */
.L_x_141:
[----:B------:R-:W1:Y:S01]  /*6b00*/  SYNCS.PHASECHK.TRANS64.TRYWAIT P0, [R6+URZ], R5 ;  /* 0x00000005060075a7 */ /* 0x000e62000800017f */
[----:B------:R-:W-:-:S05]  /*6b10*/  VIADD R2, R7, 0x1 ;  /* 0x0000000107027836 */ /* 0x000fca0000000000 */
[----:B------:R-:W-:-:S04]  /*6b20*/  ISETP.NE.AND P1, PT, R2, 0x5, PT ;  /* 0x000000050200780c */ /* 0x000fc80003f25270 */
[----:B0-----:R-:W-:Y:S02]  /*6b30*/  SEL R4, RZ, 0x1, P1 ;  /* 0x00000001ff047807 */ /* 0x001fe40000800000 */
[----:B------:R-:W-:Y:S02]  /*6b40*/  SEL R3, R2, RZ, P1 ;  /* 0x000000ff02037207 */ /* 0x000fe40000800000 */
[----:B------:R-:W-:Y:S01]  /*6b50*/  LOP3.LUT R4, R11, R4, RZ, 0x3c, !PT ;  /* 0x000000040b047212 */ /* 0x000fe200078e3cff */
[----:B-1----:R-:W-:Y:S06]  /*6b60*/  @!P0 BRA `(.L_x_130) ;  /* 0x0000000000e08947 */ /* 0x002fec0003800000 */
.L_x_142:
[----:B------:R-:W-:Y:S01]  /*6b70*/  IMAD R3, R3, 0x8, R0 ;  /* 0x0000000803037824 */ /* 0x000fe200078e0200 */
[----:B------:R-:W-:-:S07]  /*6b80*/  SHF.L.U32 R0, R4, 0x1f, RZ ;  /* 0x0000001f04007819 */ /* 0x000fce00000006ff */
.L_x_131:
[----:B-1----:R1:W2:Y:S02]  /*6b90*/  SYNCS.PHASECHK.TRANS64.TRYWAIT P0, [R3+URZ], R0 ;  /* 0x00000000030075a7 */ /* 0x0022a4000800017f */
[----:B--2---:R-:W-:Y:S05]  /*6ba0*/  @!P0 NANOSLEEP.SYNCS 0x989680 ;  /* 0x009896800000895d */ /* 0x004fea0003900000 */
[----:B------:R-:W2:Y:S02]  /*6bb0*/  @!P0 SYNCS.PHASECHK.TRANS64 P0, [R3+URZ], R0 ;  /* 0x00000000030085a7 */ /* 0x000ea4000800007f */
[----:B--2---:R-:W-:Y:S05]  /*6bc0*/  @!P0 BRA `(.L_x_131) ;  /* 0xfffffffc00f08947 */ /* 0x004fea000383ffff */
.L_x_125:
[----:B------:R-:W-:Y:S05]  /*6bd0*/  BSYNC B0 ;  /* 0x0000000000007941 */ /* 0x000fea0003800000 */
.L_x_124:
[----:B------:R-:W-:Y:S05]  /*6be0*/  EXIT ;  /* 0x000000000000794d */ /* 0x000fea0003800000 */
.L_x_21:
[----:B-1----:R-:W-:-:S04]  /*6bf0*/  IMAD.U32 R9, RZ, RZ, UR6 ;  /* 0x00000006ff097e24 */ /* 0x002fc8000f8e00ff */
[----:B------:R1:W4:Y:S03]  /*6c00*/  SYNCS.PHASECHK.TRANS64.TRYWAIT P1, [R9+URZ], R8 ;  /* 0x00000008090075a7 */ /* 0x000326000802017f */
[----:B----4-:R-:W-:Y:S05]  /*6c10*/  @!P1 NANOSLEEP.SYNCS 0x989680 ;  /* 0x009896800000995d */ /* 0x010fea0003900000 */
[----:B------:R-:W4:Y:S02]  /*6c20*/  @!P1 SYNCS.PHASECHK.TRANS64 P1, [R9+URZ], R8 ;  /* 0x00000008090095a7 */ /* 0x000f24000802007f */
[----:B----4-:R-:W-:Y:S05]  /*6c30*/  @!P1 BRA `(.L_x_21) ;  /* 0xfffffffc00ec9947 */ /* 0x010fea000383ffff */
[----:B------:R-:W-:Y:S05]  /*6c40*/  BRA `(.L_x_20) ;  /* 0xffffffa800507947 */ /* 0x000fea000383ffff */
.L_x_27:
[----:B-1----:R-:W-:-:S04]  /*6c50*/  IMAD.U32 R13, RZ, RZ, UR12 ;  /* 0x0000000cff0d7e24 */ /* 0x002fc8000f8e00ff */
[----:B------:R1:W4:Y:S03]  /*6c60*/  SYNCS.PHASECHK.TRANS64.TRYWAIT P1, [R13+URZ], R10 ;  /* 0x0000000a0d0075a7 */ /* 0x000326000802017f */
[----:B----4-:R-:W-:Y:S05]  /*6c70*/  @!P1 NANOSLEEP.SYNCS 0x989680 ;  /* 0x009896800000995d */ /* 0x010fea0003900000 */
[----:B------:R-:W4:Y:S02]  /*6c80*/  @!P1 SYNCS.PHASECHK.TRANS64 P1, [R13+URZ], R10 ;  /* 0x0000000a0d0095a7 */ /* 0x000f24000802007f */
[----:B----4-:R-:W-:Y:S05]  /*6c90*/  @!P1 BRA `(.L_x_27) ;  /* 0xfffffffc00ec9947 */ /* 0x010fea000383ffff */
[----:B------:R-:W-:Y:S05]  /*6ca0*/  BRA `(.L_x_26) ;  /* 0xffffffb000047947 */ /* 0x000fea000383ffff */
.L_x_112:
[----:B------:R-:W-:Y:S01]  /*6cb0*/  BSSY B1, `(.L_x_132) ;  /* 0x0000006000017945 */ /* 0x000fe20003800000 */
[----:B------:R-:W-:-:S07]  /*6cc0*/  IMAD.MOV.U32 R6, RZ, RZ, -0x1 ;  /* 0xffffffffff067424 */ /* 0x000fce00078e00ff */
[----:B------:R-:W-:Y:S05]  /*6cd0*/  WARPSYNC.COLLECTIVE R6, `(.L_x_133) ;  /* 0x00000000060c7348 */ /* 0x000fea0003c00000 */
[----:B------:R-:W-:Y:S02]  /*6ce0*/  ELECT P0, UR62, PT ;  /* 0x00000000003e782f */ /* 0x000fe40003800000 */
[----:B------:R-:W-:Y:S01]  /*6cf0*/  MOV R6, UR62 ;  /* 0x0000003e00067c02 */ /* 0x000fe20008000f00 */
[----:B------:R-:W-:Y:S10]  /*6d00*/  ENDCOLLECTIVE ;  /* 0x000000000000791b */ /* 0x000ff40003800000 */
.L_x_133:
[----:B------:R-:W-:Y:S05]  /*6d10*/  BSYNC B1 ;  /* 0x0000000000017941 */ /* 0x000fea0003800000 */
.L_x_132:
[----:B------:R-:W-:Y:S05]  /*6d20*/  BRA `(.L_x_134) ;  /* 0xfffffff000187947 */ /* 0x000fea000383ffff */
.L_x_115:
[----:B0-----:R0:W1:Y:S02]  /*6d30*/  SYNCS.PHASECHK.TRANS64.TRYWAIT P0, [R18+URZ+0x28], R9 ;  /* 0x00002809120075a7 */ /* 0x001064000800017f */
[----:B-1----:R-:W-:Y:S05]  /*6d40*/  @!P0 NANOSLEEP.SYNCS 0x989680 ;  /* 0x009896800000895d */ /* 0x002fea0003900000 */
[----:B------:R-:W1:Y:S02]  /*6d50*/  @!P0 SYNCS.PHASECHK.TRANS64 P0, [R18+URZ+0x28], R9 ;  /* 0x00002809120085a7 */ /* 0x000e64000800007f */
[----:B-1----:R-:W-:Y:S05]  /*6d60*/  @!P0 BRA `(.L_x_115) ;  /* 0xfffffffc00f08947 */ /* 0x002fea000383ffff */
[----:B------:R-:W-:Y:S05]  /*6d70*/  BRA `(.L_x_135) ;  /* 0xfffffff000587947 */ /* 0x000fea000383ffff */
.L_x_123:
[----:B------:R-:W-:Y:S01]  /*6d80*/  BSSY B0, `(.L_x_136) ;  /* 0x0000006000007945 */ /* 0x000fe20003800000 */
[----:B------:R-:W-:-:S07]  /*6d90*/  IMAD.MOV.U32 R6, RZ, RZ, -0x1 ;  /* 0xffffffffff067424 */ /* 0x000fce00078e00ff */
[----:B------:R-:W-:Y:S05]  /*6da0*/  WARPSYNC.COLLECTIVE R6, `(.L_x_137) ;  /* 0x00000000060c7348 */ /* 0x000fea0003c00000 */
[----:B------:R-:W-:Y:S02]  /*6db0*/  ELECT P0, UR62, PT ;  /* 0x00000000003e782f */ /* 0x000fe40003800000 */
[----:B------:R-:W-:Y:S01]  /*6dc0*/  MOV R6, UR62 ;  /* 0x0000003e00067c02 */ /* 0x000fe20008000f00 */
[----:B------:R-:W-:Y:S10]  /*6dd0*/  ENDCOLLECTIVE ;  /* 0x000000000000791b */ /* 0x000ff40003800000 */
.L_x_137:
[----:B------:R-:W-:Y:S05]  /*6de0*/  BSYNC B0 ;  /* 0x0000000000007941 */ /* 0x000fea0003800000 */
.L_x_136:
[----:B------:R-:W-:Y:S05]  /*6df0*/  BRA `(.L_x_138) ;  /* 0xfffffff800a47947 */ /* 0x000fea000383ffff */
.L_x_127:
[----:B0-----:R0:W1:Y:S02]  /*6e00*/  SYNCS.PHASECHK.TRANS64.TRYWAIT P0, [R7+URZ], R4 ;  /* 0x00000004070075a7 */ /* 0x001064000800017f */
[----:B-1----:R-:W-:Y:S05]  /*6e10*/  @!P0 NANOSLEEP.SYNCS 0x989680 ;  /* 0x009896800000895d */ /* 0x002fea0003900000 */
[----:B------:R-:W1:Y:S02]  /*6e20*/  @!P0 SYNCS.PHASECHK.TRANS64 P0, [R7+URZ], R4 ;  /* 0x00000004070085a7 */ /* 0x000e64000800007f */
[----:B-1----:R-:W-:Y:S05]  /*6e30*/  @!P0 BRA `(.L_x_127) ;  /* 0xfffffffc00f08947 */ /* 0x002fea000383ffff */
[----:B------:R-:W-:Y:S05]  /*6e40*/  BRA `(.L_x_139) ;  /* 0xfffffff800e47947 */ /* 0x000fea000383ffff */
.L_x_128:
[----:B0-----:R0:W1:Y:S02]  /*6e50*/  SYNCS.PHASECHK.TRANS64.TRYWAIT P0, [R8+URZ], R5 ;  /* 0x00000005080075a7 */ /* 0x001064000800017f */
[----:B-1----:R-:W-:Y:S05]  /*6e60*/  @!P0 NANOSLEEP.SYNCS 0x989680 ;  /* 0x009896800000895d */ /* 0x002fea0003900000 */
[----:B------:R-:W1:Y:S02]  /*6e70*/  @!P0 SYNCS.PHASECHK.TRANS64 P0, [R8+URZ], R5 ;  /* 0x00000005080085a7 */ /* 0x000e64000800007f */
[----:B-1----:R-:W-:Y:S05]  /*6e80*/  @!P0 BRA `(.L_x_128) ;  /* 0xfffffffc00f08947 */ /* 0x002fea000383ffff */
[----:B------:R-:W-:Y:S05]  /*6e90*/  BRA `(.L_x_140) ;  /* 0xfffffff800f47947 */ /* 0x000fea000383ffff */
.L_x_129:
[----:B0-----:R0:W1:Y:S02]  /*6ea0*/  SYNCS.PHASECHK.TRANS64.TRYWAIT P0, [R9+URZ], R4 ;  /* 0x00000004090075a7 */ /* 0x001064000800017f */
[----:B-1----:R-:W-:Y:S05]  /*6eb0*/  @!P0 NANOSLEEP.SYNCS 0x989680 ;  /* 0x009896800000895d */ /* 0x002fea0003900000 */
[----:B------:R-:W1:Y:S02]  /*6ec0*/  @!P0 SYNCS.PHASECHK.TRANS64 P0, [R9+URZ], R4 ;  /* 0x00000004090085a7 */ /* 0x000e64000800007f */
[----:B-1----:R-:W-:Y:S05]  /*6ed0*/  @!P0 BRA `(.L_x_129) ;  /* 0xfffffffc00f08947 */ /* 0x002fea000383ffff */
[----:B------:R-:W-:Y:S05]  /*6ee0*/  BRA `(.L_x_141) ;  /* 0xfffffffc00047947 */ /* 0x000fea000383ffff */
.L_x_130:
[----:B0-----:R0:W1:Y:S02]  /*6ef0*/  SYNCS.PHASECHK.TRANS64.TRYWAIT P0, [R6+URZ], R5 ;  /* 0x00000005060075a7 */ /* 0x001064000800017f */
[----:B-1----:R-:W-:Y:S05]  /*6f00*/  @!P0 NANOSLEEP.SYNCS 0x989680 ;  /* 0x009896800000895d */ /* 0x002fea0003900000 */
[----:B------:R-:W1:Y:S02]  /*6f10*/  @!P0 SYNCS.PHASECHK.TRANS64 P0, [R6+URZ], R5 ;  /* 0x00000005060085a7 */ /* 0x000e64000800007f */
[----:B-1----:R-:W-:Y:S05]  /*6f20*/  @!P0 BRA `(.L_x_130) ;  /* 0xfffffffc00f08947 */ /* 0x002fea000383ffff */
[----:B------:R-:W-:Y:S05]  /*6f30*/  BRA `(.L_x_142) ;  /* 0xfffffffc000c7947 */ /* 0x000fea000383ffff */
.L_x_143:
[----:B------:R-:W-:-:S00]  /*6f40*/  BRA `(.L_x_143) ;  /* 0xfffffffc00fc7947 */ /* 0x000fc0000383ffff */
[----:B------:R-:W-:-:S00]  /*6f50*/  NOP ;  /* 0x0000000000007918 */ /* 0x000fc00000000000 */
        /* <DEDUP_REMOVED lines=10> */
.L_x_144:


//--------------------- .nv.shared._ZN7cutlass13device_kernelINS_4gemm6kernel13GemmUniversalIN4cute5tupleIJiiiiEEENS1_10collective13CollectiveMmaINS1_37MainloopSm90TmaGmmaWarpSpecializedFP8ILi5ENS5_IJNS4_1CILi1EEENSA_ILi2EEESB_EEENS1_35KernelTmaWarpSpecializedCooperativeEEENS5_IJNSA_ILi128EEENSA_ILi64EEESG_EEENS_12float_e4m3_tENS5_IJlSB_lEEESJ_SK_NS4_8TiledMMAINS4_8MMA_AtomIJNS4_4SM904GMMA30MMA_64x64x32_F32E4M3E4M3_SS_TNILNSO_7ScaleInE1ELSQ_1EEEEEENS4_6LayoutINS5_IJSC_SB_SB_EEENS5_IJSB_NSA_ILi0EEESV_EEEEENS5_IJNS4_10UnderscoreESY_SY_EEEEENS4_23SM90_TMA_LOAD_MULTICASTENS4_14ComposedLayoutINS4_7SwizzleILi3ELi4ELi3EEENS4_18smem_ptr_flag_bitsILi8EEENST_INS5_IJNSA_ILi8EEESG_EEENS5_IJSG_SB_EEEEEEEvNS4_8identityENS4_13SM90_TMA_LOADES1B_vS1C_EENS_8epilogue10collective6detail29Sm90TmaWarpSpecializedAdapterINS1G_15DefaultEpilogueISJ_SK_SK_NS1F_6thread17LinearCombinationISJ_Li1EffLNS1K_9ScaleType4KindE0ELNS_15FloatRoundStyleE2ESJ_EENS1_15EpilogueDefaultEEEEEvvEEEEvNT_6ParamsE --------------------------
	.section	.nv.shared._ZN7cutlass13device_kernelINS_4gemm6kernel13GemmUniversalIN4cute5tupleIJiiiiEEENS1_10collective13CollectiveMmaINS1_37MainloopSm90TmaGmmaWarpSpecializedFP8ILi5ENS5_IJNS4_1CILi1EEENSA_ILi2EEESB_EEENS1_35KernelTmaWarpSpecializedCooperativeEEENS5_IJNSA_ILi128EEENSA_ILi64EEESG_EEENS_12float_e4m3_tENS5_IJlSB_lEEESJ_SK_NS4_8TiledMMAINS4_8MMA_AtomIJNS4_4SM904GMMA30MMA_64x64x32_F32E4M3E4M3_SS_TNILNSO_7ScaleInE1ELSQ_1EEEEEENS4_6LayoutINS5_IJSC_SB_SB_EEENS5_IJSB_NSA_ILi0EEESV_EEEEENS5_IJNS4_10UnderscoreESY_SY_EEEEENS4_23SM90_TMA_LOAD_MULTICASTENS4_14ComposedLayoutINS4_7SwizzleILi3ELi4ELi3EEENS4_18smem_ptr_flag_bitsILi8EEENST_INS5_IJNSA_ILi8EEESG_EEENS5_IJSG_SB_EEEEEEEvNS4_8identityENS4_13SM90_TMA_LOADES1B_vS1C_EENS_8epilogue10collective6detail29Sm90TmaWarpSpecializedAdapterINS1G_15DefaultEpilogueISJ_SK_SK_NS1F_6thread17LinearCombinationISJ_Li1EffLNS1K_9ScaleType4KindE0ELNS_15FloatRoundStyleE2ESJ_EENS1_15EpilogueDefaultEEEEEvvEEEEvNT_6ParamsE,"aw",@nobits
	.sectionflags	@""
	.align	16
	.zero		1024


//--------------------- .nv.shared.reserved.0     --------------------------
	.section	.nv.shared.reserved.0,"aw",@nobits
	.weak		__nv_reservedSMEM_offset_0_alias
	.size		__nv_reservedSMEM_offset_0_alias, 0, 0
	.other		__nv_reservedSMEM_offset_0_alias,@"STO_CUDA_RESERVED_SHARED STV_DEFAULT"
__nv_reservedSMEM_offset_0_alias:
	.zero		0


//--------------------- .nv.global                --------------------------
	.section	.nv.global,"aw",@nobits
.nv.global:
	.type		_ZN39_INTERNAL_f7ac21ae_4_k_cu_50e33502_48954cute1_E,@object
	.size		_ZN39_INTERNAL_f7ac21ae_4_k_cu_50e33502_48954cute1_E,(_ZN39_INTERNAL_f7ac21ae_4_k_cu_50e33502_48954cuda3std3__45__cpo6cbeginE - _ZN39_INTERNAL_f7ac21ae_4_k_cu_50e33502_48954cute1_E)
_ZN39_INTERNAL_f7ac21ae_4_k_cu_50e33502_48954cute1_E:
	.zero		1
	.type		_ZN39_INTERNAL_f7ac21ae_4_k_cu_50e33502_48954cuda3std3__45__cpo6cbeginE,@object
	.size		_ZN39_INTERNAL_f7ac21ae_4_k_cu_50e33502_48954cuda3std3__45__cpo6cbeginE,(_ZN39_INTERNAL_f7ac21ae_4_k_cu_50e33502_48954cuda3std3__48in_placeE - _ZN39_INTERNAL_f7ac21ae_4_k_cu_50e33502_48954cuda3std3__45__cpo6cbeginE)
_ZN39_INTERNAL_f7ac21ae_4_k_cu_50e33502_48954cuda3std3__45__cpo6cbeginE:
	.zero		1
	.type		_ZN39_INTERNAL_f7ac21ae_4_k_cu_50e33502_48954cuda3std3__48in_placeE,@object
	.size		_ZN39_INTERNAL_f7ac21ae_4_k_cu_50e33502_48954cuda3std3__48in_placeE,(_ZN39_INTERNAL_f7ac21ae_4_k_cu_50e33502_48954cuda3std6ranges3__45__cpo9iter_moveE - _ZN39_INTERNAL_f7ac21ae_4_k_cu_50e33502_48954cuda3std3__48in_placeE)
_ZN39_INTERNAL_f7ac21ae_4_k_cu_50e33502_48954cuda3std3__48in_placeE:
	.zero		1
	.type		_ZN39_INTERNAL_f7ac21ae_4_k_cu_50e33502_48954cuda3std6ranges3__45__cpo9iter_moveE,@object
	.size		_ZN39_INTERNAL_f7ac21ae_4_k_cu_50e33502_48954cuda3std6ranges3__45__cpo9iter_moveE,(_ZN39_INTERNAL_f7ac21ae_4_k_cu_50e33502_48954cuda3std3__45__cpo5beginE - _ZN39_INTERNAL_f7ac21ae_4_k_cu_50e33502_48954cuda3std6ranges3__45__cpo9iter_moveE)
_ZN39_INTERNAL_f7ac21ae_4_k_cu_50e33502_48954cuda3std6ranges3__45__cpo9iter_moveE:
	.zero		1
	.type		_ZN39_INTERNAL_f7ac21ae_4_k_cu_50e33502_48954cuda3std3__45__cpo5beginE,@object
	.size		_ZN39_INTERNAL_f7ac21ae_4_k_cu_50e33502_48954cuda3std3__45__cpo5beginE,(_ZN39_INTERNAL_f7ac21ae_4_k_cu_50e33502_48954cuda3std3__441_GLOBAL__N__f7ac21ae_4_k_cu_50e33502_48956ignoreE - _ZN39_INTERNAL_f7ac21ae_4_k_cu_50e33502_48954cuda3std3__45__cpo5beginE)
_ZN39_INTERNAL_f7ac21ae_4_k_cu_50e33502_48954cuda3std3__45__cpo5beginE:
	.zero		1
	.type		_ZN39_INTERNAL_f7ac21ae_4_k_cu_50e33502_48954cuda3std3__441_GLOBAL__N__f7ac21ae_4_k_cu_50e33502_48956ignoreE,@object
	.size		_ZN39_INTERNAL_f7ac21ae_4_k_cu_50e33502_48954cuda3std3__441_GLOBAL__N__f7ac21ae_4_k_cu_50e33502_48956ignoreE,(_ZN39_INTERNAL_f7ac21ae_4_k_cu_50e33502_48954cute7productE - _ZN39_INTERNAL_f7ac21ae_4_k_cu_50e33502_48954cuda3std3__441_GLOBAL__N__f7ac21ae_4_k_cu_50e33502_48956ignoreE)
_ZN39_INTERNAL_f7ac21ae_4_k_cu_50e33502_48954cuda3std3__441_GLOBAL__N__f7ac21ae_4_k_cu_50e33502_48956ignoreE:
	.zero		1
	.type		_ZN39_INTERNAL_f7ac21ae_4_k_cu_50e33502_48954cute7productE,@object
	.size		_ZN39_INTERNAL_f7ac21ae_4_k_cu_50e33502_48954cute7productE,(_ZN39_INTERNAL_f7ac21ae_4_k_cu_50e33502_48954cuda3std3__45__cpo3endE - _ZN39_INTERNAL_f7ac21ae_4_k_cu_50e33502_48954cute7productE)
_ZN39_INTERNAL_f7ac21ae_4_k_cu_50e33502_48954cute7productE:
	.zero		1
	.type		_ZN39_INTERNAL_f7ac21ae_4_k_cu_50e33502_48954cuda3std3__45__cpo3endE,@object
	.size		_ZN39_INTERNAL_f7ac21ae_4_k_cu_50e33502_48954cuda3std3__45__cpo3endE,(_ZN39_INTERNAL_f7ac21ae_4_k_cu_50e33502_48954cuda3std3__419piecewise_constructE - _ZN39_INTERNAL_f7ac21ae_4_k_cu_50e33502_48954cuda3std3__45__cpo3endE)
_ZN39_INTERNAL_f7ac21ae_4_k_cu_50e33502_48954cuda3std3__45__cpo3endE:
	.zero		1
	.type		_ZN39_INTERNAL_f7ac21ae_4_k_cu_50e33502_48954cuda3std3__419piecewise_constructE,@object
	.size		_ZN39_INTERNAL_f7ac21ae_4_k_cu_50e33502_48954cuda3std3__419piecewise_constructE,(_ZN39_INTERNAL_f7ac21ae_4_k_cu_50e33502_48954cuda3std3__45__cpo4cendE - _ZN39_INTERNAL_f7ac21ae_4_k_cu_50e33502_48954cuda3std3__419piecewise_constructE)
_ZN39_INTERNAL_f7ac21ae_4_k_cu_50e33502_48954cuda3std3__419piecewise_constructE:
	.zero		1
	.type		_ZN39_INTERNAL_f7ac21ae_4_k_cu_50e33502_48954cuda3std3__45__cpo4cendE,@object
	.size		_ZN39_INTERNAL_f7ac21ae_4_k_cu_50e33502_48954cuda3std3__45__cpo4cendE,(_ZN39_INTERNAL_f7ac21ae_4_k_cu_50e33502_48954cuda3std6ranges3__45__cpo4swapE - _ZN39_INTERNAL_f7ac21ae_4_k_cu_50e33502_48954cuda3std3__45__cpo4cendE)
_ZN39_INTERNAL_f7ac21ae_4_k_cu_50e33502_48954cuda3std3__45__cpo4cendE:
	.zero		1
	.type		_ZN39_INTERNAL_f7ac21ae_4_k_cu_50e33502_48954cuda3std6ranges3__45__cpo4swapE,@object
	.size		_ZN39_INTERNAL_f7ac21ae_4_k_cu_50e33502_48954cuda3std6ranges3__45__cpo4swapE,(.L_7 - _ZN39_INTERNAL_f7ac21ae_4_k_cu_50e33502_48954cuda3std6ranges3__45__cpo4swapE)
_ZN39_INTERNAL_f7ac21ae_4_k_cu_50e33502_48954cuda3std6ranges3__45__cpo4swapE:
	.zero		1
.L_7:


//--------------------- .nv.constant0._ZN7cutlass13device_kernelINS_4gemm6kernel13GemmUniversalIN4cute5tupleIJiiiiEEENS1_10collective13CollectiveMmaINS1_37MainloopSm90TmaGmmaWarpSpecializedFP8ILi5ENS5_IJNS4_1CILi1EEENSA_ILi2EEESB_EEENS1_35KernelTmaWarpSpecializedCooperativeEEENS5_IJNSA_ILi128EEENSA_ILi64EEESG_EEENS_12float_e4m3_tENS5_IJlSB_lEEESJ_SK_NS4_8TiledMMAINS4_8MMA_AtomIJNS4_4SM904GMMA30MMA_64x64x32_F32E4M3E4M3_SS_TNILNSO_7ScaleInE1ELSQ_1EEEEEENS4_6LayoutINS5_IJSC_SB_SB_EEENS5_IJSB_NSA_ILi0EEESV_EEEEENS5_IJNS4_10UnderscoreESY_SY_EEEEENS4_23SM90_TMA_LOAD_MULTICASTENS4_14ComposedLayoutINS4_7SwizzleILi3ELi4ELi3EEENS4_18smem_ptr_flag_bitsILi8EEENST_INS5_IJNSA_ILi8EEESG_EEENS5_IJSG_SB_EEEEEEEvNS4_8identityENS4_13SM90_TMA_LOADES1B_vS1C_EENS_8epilogue10collective6detail29Sm90TmaWarpSpecializedAdapterINS1G_15DefaultEpilogueISJ_SK_SK_NS1F_6thread17LinearCombinationISJ_Li1EffLNS1K_9ScaleType4KindE0ELNS_15FloatRoundStyleE2ESJ_EENS1_15EpilogueDefaultEEEEEvvEEEEvNT_6ParamsE --------------------------
	.section	.nv.constant0._ZN7cutlass13device_kernelINS_4gemm6kernel13GemmUniversalIN4cute5tupleIJiiiiEEENS1_10collective13CollectiveMmaINS1_37MainloopSm90TmaGmmaWarpSpecializedFP8ILi5ENS5_IJNS4_1CILi1EEENSA_ILi2EEESB_EEENS1_35KernelTmaWarpSpecializedCooperativeEEENS5_IJNSA_ILi128EEENSA_ILi64EEESG_EEENS_12float_e4m3_tENS5_IJlSB_lEEESJ_SK_NS4_8TiledMMAINS4_8MMA_AtomIJNS4_4SM904GMMA30MMA_64x64x32_F32E4M3E4M3_SS_TNILNSO_7ScaleInE1ELSQ_1EEEEEENS4_6LayoutINS5_IJSC_SB_SB_EEENS5_IJSB_NSA_ILi0EEESV_EEEEENS5_IJNS4_10UnderscoreESY_SY_EEEEENS4_23SM90_TMA_LOAD_MULTICASTENS4_14ComposedLayoutINS4_7SwizzleILi3ELi4ELi3EEENS4_18smem_ptr_flag_bitsILi8EEENST_INS5_IJNSA_ILi8EEESG_EEENS5_IJSG_SB_EEEEEEEvNS4_8identityENS4_13SM90_TMA_LOADES1B_vS1C_EENS_8epilogue10collective6detail29Sm90TmaWarpSpecializedAdapterINS1G_15DefaultEpilogueISJ_SK_SK_NS1F_6thread17LinearCombinationISJ_Li1EffLNS1K_9ScaleType4KindE0ELNS_15FloatRoundStyleE2ESJ_EENS1_15EpilogueDefaultEEEEEvvEEEEvNT_6ParamsE,"a",@progbits
	.sectionflags	@""
	.align	4
.nv.constant0._ZN7cutlass13device_kernelINS_4gemm6kernel13GemmUniversalIN4cute5tupleIJiiiiEEENS1_10collective13CollectiveMmaINS1_37MainloopSm90TmaGmmaWarpSpecializedFP8ILi5ENS5_IJNS4_1CILi1EEENSA_ILi2EEESB_EEENS1_35KernelTmaWarpSpecializedCooperativeEEENS5_IJNSA_ILi128EEENSA_ILi64EEESG_EEENS_12float_e4m3_tENS5_IJlSB_lEEESJ_SK_NS4_8TiledMMAINS4_8MMA_AtomIJNS4_4SM904GMMA30MMA_64x64x32_F32E4M3E4M3_SS_TNILNSO_7ScaleInE1ELSQ_1EEEEEENS4_6LayoutINS5_IJSC_SB_SB_EEENS5_IJSB_NSA_ILi0EEESV_EEEEENS5_IJNS4_10UnderscoreESY_SY_EEEEENS4_23SM90_TMA_LOAD_MULTICASTENS4_14ComposedLayoutINS4_7SwizzleILi3ELi4ELi3EEENS4_18smem_ptr_flag_bitsILi8EEENST_INS5_IJNSA_ILi8EEESG_EEENS5_IJSG_SB_EEEEEEEvNS4_8identityENS4_13SM90_TMA_LOADES1B_vS1C_EENS_8epilogue10collective6detail29Sm90TmaWarpSpecializedAdapterINS1G_15DefaultEpilogueISJ_SK_SK_NS1F_6thread17LinearCombinationISJ_Li1EffLNS1K_9ScaleType4KindE0ELNS_15FloatRoundStyleE2ESJ_EENS1_15EpilogueDefaultEEEEEvvEEEEvNT_6ParamsE:
	.zero		1664


//--------------------- SYMBOLS --------------------------

	.type		.nv.reservedSmem.offset0,@object
	.size		.nv.reservedSmem.offset0,0x4
